//
// Generated by NVIDIA NVVM Compiler
//
// Compiler Build ID: CL-36424714
// Cuda compilation tools, release 13.0, V13.0.88
// Based on NVVM 20.0.0
//

.version 9.0
.target sm_100
.address_size 64

	// .globl	_Z6perlinPf
.extern .func  (.param .b64 func_retval0) malloc
(
	.param .b64 malloc_param_0
)
;
.extern .func free
(
	.param .b64 free_param_0
)
;
.extern .func  (.param .b32 func_retval0) vprintf
(
	.param .b64 vprintf_param_0,
	.param .b64 vprintf_param_1
)
;
.func  (.param .b64 func_retval0) __internal_accurate_pow
(
	.param .b64 __internal_accurate_pow_param_0
)
;
.global .align 4 .b8 precalc_xorwow_matrix[102400];
.global .align 4 .b8 precalc_xorwow_offset_matrix[102400];
.global .align 4 .b8 mrg32k3aM1[2304];
.global .align 4 .b8 mrg32k3aM2[2304];
.global .align 4 .b8 mrg32k3aM1SubSeq[2016];
.global .align 4 .b8 mrg32k3aM2SubSeq[2016];
.global .align 4 .b8 mrg32k3aM1Seq[2304];
.global .align 4 .b8 mrg32k3aM2Seq[2304];
.const .align 8 .b8 __cr_lgamma_table[72];
.global .align 4 .b8 hash[1024] = {96, 0, 0, 0, 131, 0, 0, 0, 210, 0, 0, 0, 231, 0, 0, 0, 40, 0, 0, 0, 179, 0, 0, 0, 184, 0, 0, 0, 56, 0, 0, 0, 133, 0, 0, 0, 209, 0, 0, 0, 188, 0, 0, 0, 207, 0, 0, 0, 176, 0, 0, 0, 245, 0, 0, 0, 218, 0, 0, 0, 230, 0, 0, 0, 185, 0, 0, 0, 70, 0, 0, 0, 76, 0, 0, 0, 105, 0, 0, 0, 214, 0, 0, 0, 182, 0, 0, 0, 174, 0, 0, 0, 72, 0, 0, 0, 146, 0, 0, 0, 159, 0, 0, 0, 162, 0, 0, 0, 14, 0, 0, 0, 227, 0, 0, 0, 160, 0, 0, 0, 82, 0, 0, 0, 212, 0, 0, 0, 192, 0, 0, 0, 191, 0, 0, 0, 172, 0, 0, 0, 74, 0, 0, 0, 157, 0, 0, 0, 236, 0, 0, 0, 39, 0, 0, 0, 26, 0, 0, 0, 226, 0, 0, 0, 201, 0, 0, 0, 250, 0, 0, 0, 211, 0, 0, 0, 81, 0, 0, 0, 254, 0, 0, 0, 244, 0, 0, 0, 219, 0, 0, 0, 107, 0, 0, 0, 161, 0, 0, 0, 24, 0, 0, 0, 53, 0, 0, 0, 5, 0, 0, 0, 154, 0, 0, 0, 253, 0, 0, 0, 34, 0, 0, 0, 145, 0, 0, 0, 197, 0, 0, 0, 112, 0, 0, 0, 233, 0, 0, 0, 23, 0, 0, 0, 68, 0, 0, 0, 87, 0, 0, 0, 49, 0, 0, 0, 8, 0, 0, 0, 156, 0, 0, 0, 196, 0, 0, 0, 248, 0, 0, 0, 27, 0, 0, 0, 149, 0, 0, 0, 111, 0, 0, 0, 19, 0, 0, 0, 4, 0, 0, 0, 62, 0, 0, 0, 203, 0, 0, 0, 190, 0, 0, 0, 25, 0, 0, 0, 132, 0, 0, 0, 140, 0, 0, 0, 202, 0, 0, 0, 65, 0, 0, 0, 16, 0, 0, 0, 141, 0, 0, 0, 118, 0, 0, 0, 104, 0, 0, 0, 153, 0, 0, 0, 113, 0, 0, 0, 144, 0, 0, 0, 67, 0, 0, 0, 175, 0, 0, 0, 37, 0, 0, 0, 216, 0, 0, 0, 114, 0, 0, 0, 60, 0, 0, 0, 243, 0, 0, 0, 189, 0, 0, 0, 101, 0, 0, 0, 150, 0, 0, 0, 220, 0, 0, 0, 217, 0, 0, 0, 12, 0, 0, 0, 252, 0, 0, 0, 206, 0, 0, 0, 124, 0, 0, 0, 71, 0, 0, 0, 103, 0, 0, 0, 69, 0, 0, 0, 171, 0, 0, 0, 38, 0, 0, 0, 126, 0, 0, 0, 152, 0, 0, 0, 167, 0, 0, 0, 121, 0, 0, 0, 178, 0, 0, 0, 78, 0, 0, 0, 106, 0, 0, 0, 86, 0, 0, 0, 15, 0, 0, 0, 194, 0, 0, 0, 66, 0, 0, 0, 10, 0, 0, 0, 237, 0, 0, 0, 99, 0, 0, 0, 55, 0, 0, 0, 77, 0, 0, 0, 13, 0, 0, 0, 57, 0, 0, 0, 205, 0, 0, 0, 30, 0, 0, 0, 44, 0, 0, 0, 89, 0, 0, 0, 138, 0, 0, 0, 88, 0, 0, 0, 41, 0, 0, 0, 187, 0, 0, 0, 73, 0, 0, 0, 241, 0, 0, 0, 221, 0, 0, 0, 92, 0, 0, 0, 215, 0, 0, 0, 125, 0, 0, 0, 168, 0, 0, 0, 1, 0, 0, 0, 46, 0, 0, 0, 29, 0, 0, 0, 239, 0, 0, 0, 193, 0, 0, 0, 52, 0, 0, 0, 143, 0, 0, 0, 251, 0, 0, 0, 128, 0, 0, 0, 61, 0, 0, 0, 129, 0, 0, 0, 45, 0, 0, 0, 242, 0, 0, 0, 64, 0, 0, 0, 63, 0, 0, 0, 213, 0, 0, 0, 0, 0, 0, 0, 123, 0, 0, 0, 238, 0, 0, 0, 43, 0, 0, 0, 35, 0, 0, 0, 208, 0, 0, 0, 22, 0, 0, 0, 33, 0, 0, 0, 169, 0, 0, 0, 222, 0, 0, 0, 50, 0, 0, 0, 51, 0, 0, 0, 59, 0, 0, 0, 32, 0, 0, 0, 83, 0, 0, 0, 20, 0, 0, 0, 180, 0, 0, 0, 183, 0, 0, 0, 17, 0, 0, 0, 108, 0, 0, 0, 198, 0, 0, 0, 177, 0, 0, 0, 18, 0, 0, 0, 80, 0, 0, 0, 199, 0, 0, 0, 94, 0, 0, 0, 3, 0, 0, 0, 9, 0, 0, 0, 2, 0, 0, 0, 170, 0, 0, 0, 130, 0, 0, 0, 186, 0, 0, 0, 95, 0, 0, 0, 165, 0, 0, 0, 247, 0, 0, 0, 204, 0, 0, 0, 142, 0, 0, 0, 28, 0, 0, 0, 229, 0, 0, 0, 102, 0, 0, 0, 195, 0, 0, 0, 116, 0, 0, 0, 224, 0, 0, 0, 163, 0, 0, 0, 164, 0, 0, 0, 97, 0, 0, 0, 47, 0, 0, 0, 36, 0, 0, 0, 31, 0, 0, 0, 223, 0, 0, 0, 151, 0, 0, 0, 225, 0, 0, 0, 100, 0, 0, 0, 122, 0, 0, 0, 135, 0, 0, 0, 136, 0, 0, 0, 109, 0, 0, 0, 84, 0, 0, 0, 166, 0, 0, 0, 249, 0, 0, 0, 119, 0, 0, 0, 7, 0, 0, 0, 246, 0, 0, 0, 155, 0, 0, 0, 120, 0, 0, 0, 235, 0, 0, 0, 200, 0, 0, 0, 181, 0, 0, 0, 255, 0, 0, 0, 127, 0, 0, 0, 147, 0, 0, 0, 21, 0, 0, 0, 137, 0, 0, 0, 58, 0, 0, 0, 42, 0, 0, 0, 75, 0, 0, 0, 228, 0, 0, 0, 54, 0, 0, 0, 90, 0, 0, 0, 232, 0, 0, 0, 85, 0, 0, 0, 93, 0, 0, 0, 6, 0, 0, 0, 79, 0, 0, 0, 117, 0, 0, 0, 98, 0, 0, 0, 134, 0, 0, 0, 173, 0, 0, 0, 91, 0, 0, 0, 148, 0, 0, 0, 234, 0, 0, 0, 240, 0, 0, 0, 158, 0, 0, 0, 11, 0, 0, 0, 110, 0, 0, 0, 48, 0, 0, 0, 139, 0, 0, 0, 115};
.global .align 1 .b8 $str[39] = {68, 97, 110, 103, 101, 114, 111, 117, 115, 32, 118, 97, 108, 117, 101, 32, 100, 101, 116, 101, 99, 116, 101, 100, 32, 97, 116, 32, 116, 104, 114, 101, 97, 100, 32, 37, 100, 10};

.visible .entry _Z6perlinPf(
	.param .u64 .ptr .align 1 _Z6perlinPf_param_0
)
{
	.local .align 8 .b8 	__local_depot0[16];
	.reg .b64 	%SP;
	.reg .b64 	%SPL;
	.reg .pred 	%p<31>;
	.reg .b32 	%r<120>;
	.reg .b32 	%f<31>;
	.reg .b64 	%rd<30>;
	.reg .b64 	%fd<47>;

	mov.u64 	%SPL, __local_depot0;
	cvta.local.u64 	%SP, %SPL;
	add.u64 	%rd1, %SPL, 0;
	mov.u32 	%r27, %ctaid.x;
	mov.u32 	%r28, %ntid.x;
	mov.u32 	%r29, %tid.x;
	mad.lo.s32 	%r1, %r27, %r28, %r29;
	cvt.rn.f64.s32 	%fd2, %r1;
	mov.f64 	%fd3, 0d4024000000000000;
	{
	.reg .b32 %temp; 
	mov.b64 	{%temp, %r30}, %fd3;
	}
	mov.f64 	%fd4, 0d4000000000000000;
	{
	.reg .b32 %temp; 
	mov.b64 	{%temp, %r31}, %fd4;
	}
	and.b32  	%r3, %r31, 2146435072;
	setp.eq.s32 	%p2, %r3, 1062207488;
	{ // callseq 0, 0
	.param .b64 param0;
	st.param.f64 	[param0], 0d4024000000000000;
	.param .b64 retval0;
	call.uni (retval0), 
	__internal_accurate_pow, 
	(
	param0
	);
	ld.param.f64 	%fd5, [retval0];
	} // callseq 0
	setp.lt.s32 	%p3, %r30, 0;
	neg.f64 	%fd7, %fd5;
	selp.f64 	%fd8, %fd7, %fd5, %p2;
	selp.f64 	%fd9, %fd8, %fd5, %p3;
	setp.lt.f64 	%p4, %fd9, %fd2;
	@%p4 bra 	$L__BB0_11;
	ld.param.u64 	%rd28, [_Z6perlinPf_param_0];
	cvta.to.global.u64 	%rd5, %rd28;
	mul.wide.s32 	%rd6, %r1, 4;
	add.s64 	%rd7, %rd5, %rd6;
	mov.b32 	%r32, 0;
	st.global.u32 	[%rd7], %r32;
	xor.b32  	%r33, %r1, -1429050551;
	mul.lo.s32 	%r34, %r33, 1099087573;
	setp.gt.s32 	%p5, %r1, -1;
	selp.b32 	%r35, -638133224, -1940497825, %p5;
	add.s32 	%r36, %r35, %r34;
	add.s32 	%r37, %r34, 123456789;
	xor.b32  	%r38, %r34, 362436069;
	add.s32 	%r39, %r34, 5783321;
	shr.u32 	%r40, %r37, 2;
	xor.b32  	%r41, %r40, %r37;
	shl.b32 	%r42, %r39, 4;
	shl.b32 	%r43, %r41, 1;
	xor.b32  	%r44, %r42, %r43;
	xor.b32  	%r45, %r44, %r39;
	xor.b32  	%r46, %r45, %r41;
	add.s32 	%r47, %r36, %r46;
	add.s32 	%r48, %r47, 362437;
	cvt.rn.f32.u32 	%f3, %r48;
	fma.rn.f32 	%f4, %f3, 0f2F800000, 0f2F000000;
	shr.u32 	%r49, %r38, 2;
	xor.b32  	%r50, %r49, %r38;
	shl.b32 	%r51, %r46, 4;
	shl.b32 	%r52, %r50, 1;
	xor.b32  	%r53, %r51, %r52;
	xor.b32  	%r54, %r53, %r46;
	xor.b32  	%r55, %r54, %r50;
	add.s32 	%r56, %r36, %r55;
	add.s32 	%r57, %r56, 724874;
	cvt.rn.f32.u32 	%f5, %r57;
	fma.rn.f32 	%f1, %f5, 0f2F800000, 0f2F000000;
	st.local.v2.f32 	[%rd1], {%f4, %f1};
	{ // callseq 1, 0
	.param .b64 param0;
	st.param.f64 	[param0], 0d4000000000000000;
	.param .b64 retval0;
	call.uni (retval0), 
	__internal_accurate_pow, 
	(
	param0
	);
	ld.param.f64 	%fd10, [retval0];
	} // callseq 1
	and.b32  	%r58, %r31, -1048576;
	setp.eq.s32 	%p6, %r58, -1085276160;
	neg.f64 	%fd12, %fd10;
	selp.f64 	%fd1, %fd12, %fd10, %p6;
	mul.f64 	%fd13, %fd1, 0d4010000000000000;
	cvt.rzi.u64.f64 	%rd8, %fd13;
	{ // callseq 2, 0
	.param .b64 param0;
	st.param.b64 	[param0], %rd8;
	.param .b64 retval0;
	call.uni (retval0), 
	malloc, 
	(
	param0
	);
	ld.param.b64 	%rd9, [retval0];
	} // callseq 2
	setp.leu.f64 	%p7, %fd1, 0d0000000000000000;
	@%p7 bra 	$L__BB0_4;
	shr.s32 	%r60, %r1, 31;
	shr.u32 	%r61, %r60, 24;
	add.s32 	%r62, %r1, %r61;
	and.b32  	%r63, %r62, -256;
	sub.s32 	%r64, %r1, %r63;
	mul.wide.s32 	%rd10, %r64, 4;
	mov.u64 	%rd11, hash;
	add.s64 	%rd12, %rd11, %rd10;
	ld.global.u32 	%r65, [%rd12];
	xor.b32  	%r66, %r65, -1429050551;
	mul.lo.s32 	%r67, %r66, 1099087573;
	setp.gt.s32 	%p8, %r65, -1;
	selp.b32 	%r68, -644748465, -1947113066, %p8;
	setp.eq.s32 	%p9, %r3, 1062207488;
	add.s32 	%r113, %r67, 5783321;
	xor.b32  	%r112, %r68, 88675123;
	add.s32 	%r115, %r68, 521288629;
	xor.b32  	%r114, %r67, 362436069;
	add.s32 	%r116, %r67, 123456789;
	and.b32  	%r69, %r31, 2147483647;
	setp.ne.s32 	%p10, %r69, 1071644672;
	and.pred  	%p1, %p9, %p10;
	add.s32 	%r70, %r68, %r67;
	add.s32 	%r111, %r70, 6615241;
	mov.b32 	%r110, 0;
$L__BB0_3:
	mov.u32 	%r14, %r115;
	mov.u32 	%r115, %r113;
	mov.u32 	%r15, %r112;
	setp.lt.s32 	%p11, %r31, 0;
	shr.u32 	%r71, %r116, 2;
	xor.b32  	%r72, %r71, %r116;
	shl.b32 	%r73, %r115, 4;
	shl.b32 	%r74, %r72, 1;
	xor.b32  	%r75, %r73, %r74;
	xor.b32  	%r76, %r75, %r115;
	xor.b32  	%r112, %r76, %r72;
	add.s32 	%r77, %r111, %r112;
	add.s32 	%r78, %r77, 362437;
	cvt.rn.f32.u32 	%f6, %r78;
	fma.rn.f32 	%f7, %f6, 0f2F800000, 0f2F000000;
	fma.rn.f32 	%f8, %f7, 0f40000000, 0fBF800000;
	cvt.f64.f32 	%fd14, %f8;
	{
	.reg .b32 %temp; 
	mov.b64 	{%temp, %r79}, %fd14;
	}
	abs.f64 	%fd15, %fd14;
	{ // callseq 3, 0
	.param .b64 param0;
	st.param.f64 	[param0], %fd15;
	.param .b64 retval0;
	call.uni (retval0), 
	__internal_accurate_pow, 
	(
	param0
	);
	ld.param.f64 	%fd16, [retval0];
	} // callseq 3
	setp.lt.s32 	%p14, %r79, 0;
	neg.f64 	%fd18, %fd16;
	selp.f64 	%fd19, %fd18, %fd16, %p9;
	selp.f64 	%fd20, %fd19, %fd16, %p14;
	setp.eq.f32 	%p15, %f8, 0f00000000;
	selp.b32 	%r80, %r79, 0, %p9;
	or.b32  	%r81, %r80, 2146435072;
	selp.b32 	%r82, %r81, %r80, %p11;
	mov.b32 	%r83, 0;
	mov.b64 	%fd21, {%r83, %r82};
	selp.f64 	%fd22, %fd21, %fd20, %p15;
	add.f64 	%fd23, %fd14, 0d4000000000000000;
	{
	.reg .b32 %temp; 
	mov.b64 	{%temp, %r84}, %fd23;
	}
	and.b32  	%r85, %r84, 2146435072;
	setp.eq.s32 	%p16, %r85, 2146435072;
	setp.eq.f64 	%p17, %fd15, 0d7FF0000000000000;
	selp.b32 	%r86, 0, 2146435072, %p11;
	or.b32  	%r87, %r86, -2147483648;
	selp.b32 	%r88, %r87, %r86, %p1;
	selp.b32 	%r89, %r88, %r86, %p14;
	mov.b64 	%fd24, {%r83, %r89};
	selp.f64 	%fd25, %fd24, %fd22, %p16;
	selp.f64 	%fd26, %fd25, %fd22, %p17;
	setp.eq.f32 	%p18, %f8, 0f3F800000;
	add.f64 	%fd27, %fd26, 0d0000000000000000;
	cvt.rn.f32.f64 	%f9, %fd27;
	selp.f32 	%f10, 0f3F800000, %f9, %p18;
	shr.u32 	%r90, %r114, 2;
	xor.b32  	%r91, %r90, %r114;
	shl.b32 	%r92, %r112, 4;
	shl.b32 	%r93, %r91, 1;
	xor.b32  	%r94, %r92, %r93;
	xor.b32  	%r95, %r94, %r112;
	xor.b32  	%r113, %r95, %r91;
	add.s32 	%r111, %r111, 724874;
	add.s32 	%r96, %r113, %r111;
	cvt.rn.f32.u32 	%f11, %r96;
	fma.rn.f32 	%f12, %f11, 0f2F800000, 0f2F000000;
	fma.rn.f32 	%f13, %f12, 0f40000000, 0fBF800000;
	cvt.f64.f32 	%fd28, %f13;
	{
	.reg .b32 %temp; 
	mov.b64 	{%temp, %r97}, %fd28;
	}
	abs.f64 	%fd29, %fd28;
	{ // callseq 4, 0
	.param .b64 param0;
	st.param.f64 	[param0], %fd29;
	.param .b64 retval0;
	call.uni (retval0), 
	__internal_accurate_pow, 
	(
	param0
	);
	ld.param.f64 	%fd30, [retval0];
	} // callseq 4
	setp.lt.s32 	%p19, %r97, 0;
	neg.f64 	%fd32, %fd30;
	selp.f64 	%fd33, %fd32, %fd30, %p9;
	selp.f64 	%fd34, %fd33, %fd30, %p19;
	setp.eq.f32 	%p20, %f13, 0f00000000;
	selp.b32 	%r98, %r97, 0, %p9;
	or.b32  	%r99, %r98, 2146435072;
	selp.b32 	%r100, %r99, %r98, %p11;
	mov.b64 	%fd35, {%r83, %r100};
	selp.f64 	%fd36, %fd35, %fd34, %p20;
	add.f64 	%fd37, %fd28, 0d4000000000000000;
	{
	.reg .b32 %temp; 
	mov.b64 	{%temp, %r101}, %fd37;
	}
	and.b32  	%r102, %r101, 2146435072;
	setp.eq.s32 	%p21, %r102, 2146435072;
	setp.eq.f64 	%p22, %fd29, 0d7FF0000000000000;
	selp.b32 	%r103, %r88, %r86, %p19;
	mov.b64 	%fd38, {%r83, %r103};
	selp.f64 	%fd39, %fd38, %fd36, %p21;
	selp.f64 	%fd40, %fd39, %fd36, %p22;
	setp.eq.f32 	%p23, %f13, 0f3F800000;
	selp.f64 	%fd41, 0d3FF0000000000000, %fd40, %p23;
	cvt.f64.f32 	%fd42, %f10;
	add.f64 	%fd43, %fd41, %fd42;
	cvt.rn.f32.f64 	%f14, %fd43;
	sqrt.rn.f32 	%f15, %f14;
	mul.wide.u32 	%rd13, %r110, 4;
	add.s64 	%rd14, %rd9, %rd13;
	and.b32  	%r104, %r110, 1;
	cvt.rn.f32.u32 	%f16, %r104;
	sub.f32 	%f17, %f1, %f16;
	div.rn.f32 	%f18, %f13, %f15;
	fma.rn.f32 	%f19, %f17, %f18, 0f00000000;
	st.f32 	[%rd14], %f19;
	add.s32 	%r110, %r110, 1;
	cvt.rn.f64.u32 	%fd44, %r110;
	setp.gt.f64 	%p24, %fd1, %fd44;
	mov.u32 	%r114, %r15;
	mov.u32 	%r116, %r14;
	@%p24 bra 	$L__BB0_3;
$L__BB0_4:
	setp.leu.f64 	%p25, %fd1, 0d3FF0000000000000;
	@%p25 bra 	$L__BB0_9;
	mov.b32 	%r118, 0;
	mov.b32 	%r117, 1;
$L__BB0_6:
	mul.wide.u32 	%rd15, %r118, 4;
	add.s64 	%rd16, %rd1, %rd15;
	ld.local.f32 	%f20, [%rd16];
	mul.f32 	%f21, %f20, %f20;
	mul.f32 	%f22, %f20, %f21;
	fma.rn.f32 	%f23, %f20, 0f40C00000, 0fC1700000;
	fma.rn.f32 	%f24, %f20, %f23, 0f41200000;
	mul.f32 	%f2, %f22, %f24;
	shl.b32 	%r23, %r117, 1;
	mov.b32 	%r119, 0;
	mul.wide.s32 	%rd19, %r117, 4;
$L__BB0_7:
	mul.wide.s32 	%rd17, %r119, 4;
	add.s64 	%rd18, %rd9, %rd17;
	ld.f32 	%f25, [%rd18];
	add.s64 	%rd20, %rd18, %rd19;
	ld.f32 	%f26, [%rd20];
	sub.f32 	%f27, %f26, %f25;
	fma.rn.f32 	%f28, %f27, %f2, %f25;
	st.f32 	[%rd18], %f28;
	add.s32 	%r119, %r119, %r23;
	cvt.rn.f64.u32 	%fd45, %r119;
	setp.ge.f64 	%p26, %fd1, %fd45;
	@%p26 bra 	$L__BB0_7;
	add.s32 	%r118, %r118, 1;
	cvt.rn.f64.u32 	%fd46, %r23;
	setp.gt.f64 	%p27, %fd1, %fd46;
	mov.u32 	%r117, %r23;
	@%p27 bra 	$L__BB0_6;
$L__BB0_9:
	ld.param.u64 	%rd29, [_Z6perlinPf_param_0];
	ld.f32 	%f29, [%rd9];
	cvta.to.global.u64 	%rd21, %rd29;
	add.s64 	%rd23, %rd21, %rd6;
	st.global.f32 	[%rd23], %f29;
	{ // callseq 5, 0
	.param .b64 param0;
	st.param.b64 	[param0], %rd9;
	call.uni 
	free, 
	(
	param0
	);
	} // callseq 5
	ld.global.f32 	%f30, [%rd23];
	setp.neu.f32 	%p28, %f30, 0f00000000;
	setp.geu.f32 	%p29, %f30, 0fBF800000;
	and.pred  	%p30, %p28, %p29;
	@%p30 bra 	$L__BB0_11;
	add.u64 	%rd24, %SP, 8;
	add.u64 	%rd25, %SPL, 8;
	st.local.u32 	[%rd25], %r1;
	mov.u64 	%rd26, $str;
	cvta.global.u64 	%rd27, %rd26;
	{ // callseq 6, 0
	.param .b64 param0;
	st.param.b64 	[param0], %rd27;
	.param .b64 param1;
	st.param.b64 	[param1], %rd24;
	.param .b32 retval0;
	call.uni (retval0), 
	vprintf, 
	(
	param0, 
	param1
	);
	ld.param.b32 	%r108, [retval0];
	} // callseq 6
$L__BB0_11:
	ret;

}
.func  (.param .b64 func_retval0) __internal_accurate_pow(
	.param .b64 __internal_accurate_pow_param_0
)
{
	.reg .pred 	%p<8>;
	.reg .b32 	%r<49>;
	.reg .b32 	%f<3>;
	.reg .b64 	%fd<109>;

	ld.param.f64 	%fd10, [__internal_accurate_pow_param_0];
	{
	.reg .b32 %temp; 
	mov.b64 	{%temp, %r46}, %fd10;
	}
	{
	.reg .b32 %temp; 
	mov.b64 	{%r45, %temp}, %fd10;
	}
	shr.u32 	%r47, %r46, 20;
	setp.gt.u32 	%p1, %r46, 1048575;
	@%p1 bra 	$L__BB1_2;
	mul.f64 	%fd11, %fd10, 0d4350000000000000;
	{
	.reg .b32 %temp; 
	mov.b64 	{%temp, %r46}, %fd11;
	}
	{
	.reg .b32 %temp; 
	mov.b64 	{%r45, %temp}, %fd11;
	}
	shr.u32 	%r16, %r46, 20;
	add.s32 	%r47, %r16, -54;
$L__BB1_2:
	add.s32 	%r48, %r47, -1023;
	and.b32  	%r17, %r46, -2146435073;
	or.b32  	%r18, %r17, 1072693248;
	mov.b64 	%fd107, {%r45, %r18};
	setp.lt.u32 	%p2, %r18, 1073127583;
	@%p2 bra 	$L__BB1_4;
	{
	.reg .b32 %temp; 
	mov.b64 	{%r19, %temp}, %fd107;
	}
	{
	.reg .b32 %temp; 
	mov.b64 	{%temp, %r20}, %fd107;
	}
	add.s32 	%r21, %r20, -1048576;
	mov.b64 	%fd107, {%r19, %r21};
	add.s32 	%r48, %r47, -1022;
$L__BB1_4:
	add.f64 	%fd12, %fd107, 0dBFF0000000000000;
	add.f64 	%fd13, %fd107, 0d3FF0000000000000;
	rcp.approx.ftz.f64 	%fd14, %fd13;
	neg.f64 	%fd15, %fd13;
	fma.rn.f64 	%fd16, %fd15, %fd14, 0d3FF0000000000000;
	fma.rn.f64 	%fd17, %fd16, %fd16, %fd16;
	fma.rn.f64 	%fd18, %fd17, %fd14, %fd14;
	mul.f64 	%fd19, %fd12, %fd18;
	fma.rn.f64 	%fd20, %fd12, %fd18, %fd19;
	mul.f64 	%fd21, %fd20, %fd20;
	fma.rn.f64 	%fd22, %fd21, 0d3EB0F5FF7D2CAFE2, 0d3ED0F5D241AD3B5A;
	fma.rn.f64 	%fd23, %fd22, %fd21, 0d3EF3B20A75488A3F;
	fma.rn.f64 	%fd24, %fd23, %fd21, 0d3F1745CDE4FAECD5;
	fma.rn.f64 	%fd25, %fd24, %fd21, 0d3F3C71C7258A578B;
	fma.rn.f64 	%fd26, %fd25, %fd21, 0d3F6249249242B910;
	fma.rn.f64 	%fd27, %fd26, %fd21, 0d3F89999999999DFB;
	sub.f64 	%fd28, %fd12, %fd20;
	add.f64 	%fd29, %fd28, %fd28;
	neg.f64 	%fd30, %fd20;
	fma.rn.f64 	%fd31, %fd30, %fd12, %fd29;
	mul.f64 	%fd32, %fd18, %fd31;
	fma.rn.f64 	%fd33, %fd21, %fd27, 0d3FB5555555555555;
	mov.f64 	%fd34, 0d3FB5555555555555;
	sub.f64 	%fd35, %fd34, %fd33;
	fma.rn.f64 	%fd36, %fd21, %fd27, %fd35;
	add.f64 	%fd37, %fd36, 0dBC46A4CB00B9E7B0;
	add.f64 	%fd38, %fd33, %fd37;
	sub.f64 	%fd39, %fd33, %fd38;
	add.f64 	%fd40, %fd37, %fd39;
	mul.rn.f64 	%fd41, %fd20, %fd20;
	neg.f64 	%fd42, %fd41;
	fma.rn.f64 	%fd43, %fd20, %fd20, %fd42;
	{
	.reg .b32 %temp; 
	mov.b64 	{%r22, %temp}, %fd32;
	}
	{
	.reg .b32 %temp; 
	mov.b64 	{%temp, %r23}, %fd32;
	}
	add.s32 	%r24, %r23, 1048576;
	mov.b64 	%fd44, {%r22, %r24};
	fma.rn.f64 	%fd45, %fd20, %fd44, %fd43;
	mul.rn.f64 	%fd46, %fd41, %fd20;
	neg.f64 	%fd47, %fd46;
	fma.rn.f64 	%fd48, %fd41, %fd20, %fd47;
	fma.rn.f64 	%fd49, %fd41, %fd32, %fd48;
	fma.rn.f64 	%fd50, %fd45, %fd20, %fd49;
	mul.rn.f64 	%fd51, %fd38, %fd46;
	neg.f64 	%fd52, %fd51;
	fma.rn.f64 	%fd53, %fd38, %fd46, %fd52;
	fma.rn.f64 	%fd54, %fd38, %fd50, %fd53;
	fma.rn.f64 	%fd55, %fd40, %fd46, %fd54;
	add.f64 	%fd56, %fd51, %fd55;
	sub.f64 	%fd57, %fd51, %fd56;
	add.f64 	%fd58, %fd55, %fd57;
	add.f64 	%fd59, %fd20, %fd56;
	sub.f64 	%fd60, %fd20, %fd59;
	add.f64 	%fd61, %fd56, %fd60;
	add.f64 	%fd62, %fd58, %fd61;
	add.f64 	%fd63, %fd32, %fd62;
	add.f64 	%fd64, %fd59, %fd63;
	sub.f64 	%fd65, %fd59, %fd64;
	add.f64 	%fd66, %fd63, %fd65;
	xor.b32  	%r25, %r48, -2147483648;
	mov.b32 	%r26, 1127219200;
	mov.b64 	%fd67, {%r25, %r26};
	mov.b32 	%r27, -2147483648;
	mov.b64 	%fd68, {%r27, %r26};
	sub.f64 	%fd69, %fd67, %fd68;
	fma.rn.f64 	%fd70, %fd69, 0d3FE62E42FEFA39EF, %fd64;
	fma.rn.f64 	%fd71, %fd69, 0dBFE62E42FEFA39EF, %fd70;
	sub.f64 	%fd72, %fd71, %fd64;
	sub.f64 	%fd73, %fd66, %fd72;
	fma.rn.f64 	%fd74, %fd69, 0d3C7ABC9E3B39803F, %fd73;
	add.f64 	%fd75, %fd70, %fd74;
	sub.f64 	%fd76, %fd70, %fd75;
	add.f64 	%fd77, %fd74, %fd76;
	mov.f64 	%fd78, 0d4000000000000000;
	{
	.reg .b32 %temp; 
	mov.b64 	{%temp, %r28}, %fd78;
	}
	{
	.reg .b32 %temp; 
	mov.b64 	{%r29, %temp}, %fd78;
	}
	shl.b32 	%r30, %r28, 1;
	setp.gt.u32 	%p3, %r30, -33554433;
	and.b32  	%r31, %r28, -15728641;
	selp.b32 	%r32, %r31, %r28, %p3;
	mov.b64 	%fd79, {%r29, %r32};
	mul.rn.f64 	%fd80, %fd75, %fd79;
	neg.f64 	%fd81, %fd80;
	fma.rn.f64 	%fd82, %fd75, %fd79, %fd81;
	fma.rn.f64 	%fd83, %fd77, %fd79, %fd82;
	add.f64 	%fd4, %fd80, %fd83;
	sub.f64 	%fd84, %fd80, %fd4;
	add.f64 	%fd5, %fd83, %fd84;
	fma.rn.f64 	%fd85, %fd4, 0d3FF71547652B82FE, 0d4338000000000000;
	{
	.reg .b32 %temp; 
	mov.b64 	{%r13, %temp}, %fd85;
	}
	mov.f64 	%fd86, 0dC338000000000000;
	add.rn.f64 	%fd87, %fd85, %fd86;
	fma.rn.f64 	%fd88, %fd87, 0dBFE62E42FEFA39EF, %fd4;
	fma.rn.f64 	%fd89, %fd87, 0dBC7ABC9E3B39803F, %fd88;
	fma.rn.f64 	%fd90, %fd89, 0d3E5ADE1569CE2BDF, 0d3E928AF3FCA213EA;
	fma.rn.f64 	%fd91, %fd90, %fd89, 0d3EC71DEE62401315;
	fma.rn.f64 	%fd92, %fd91, %fd89, 0d3EFA01997C89EB71;
	fma.rn.f64 	%fd93, %fd92, %fd89, 0d3F2A01A014761F65;
	fma.rn.f64 	%fd94, %fd93, %fd89, 0d3F56C16C1852B7AF;
	fma.rn.f64 	%fd95, %fd94, %fd89, 0d3F81111111122322;
	fma.rn.f64 	%fd96, %fd95, %fd89, 0d3FA55555555502A1;
	fma.rn.f64 	%fd97, %fd96, %fd89, 0d3FC5555555555511;
	fma.rn.f64 	%fd98, %fd97, %fd89, 0d3FE000000000000B;
	fma.rn.f64 	%fd99, %fd98, %fd89, 0d3FF0000000000000;
	fma.rn.f64 	%fd100, %fd99, %fd89, 0d3FF0000000000000;
	{
	.reg .b32 %temp; 
	mov.b64 	{%r14, %temp}, %fd100;
	}
	{
	.reg .b32 %temp; 
	mov.b64 	{%temp, %r15}, %fd100;
	}
	shl.b32 	%r33, %r13, 20;
	add.s32 	%r34, %r33, %r15;
	mov.b64 	%fd108, {%r14, %r34};
	{
	.reg .b32 %temp; 
	mov.b64 	{%temp, %r35}, %fd4;
	}
	mov.b32 	%f2, %r35;
	abs.f32 	%f1, %f2;
	setp.lt.f32 	%p4, %f1, 0f4086232B;
	@%p4 bra 	$L__BB1_7;
	setp.lt.f64 	%p5, %fd4, 0d0000000000000000;
	add.f64 	%fd101, %fd4, 0d7FF0000000000000;
	selp.f64 	%fd108, 0d0000000000000000, %fd101, %p5;
	setp.geu.f32 	%p6, %f1, 0f40874800;
	@%p6 bra 	$L__BB1_7;
	shr.u32 	%r36, %r13, 31;
	add.s32 	%r37, %r13, %r36;
	shr.s32 	%r38, %r37, 1;
	shl.b32 	%r39, %r38, 20;
	add.s32 	%r40, %r15, %r39;
	mov.b64 	%fd102, {%r14, %r40};
	sub.s32 	%r41, %r13, %r38;
	shl.b32 	%r42, %r41, 20;
	add.s32 	%r43, %r42, 1072693248;
	mov.b32 	%r44, 0;
	mov.b64 	%fd103, {%r44, %r43};
	mul.f64 	%fd108, %fd103, %fd102;
$L__BB1_7:
	abs.f64 	%fd104, %fd108;
	setp.eq.f64 	%p7, %fd104, 0d7FF0000000000000;
	fma.rn.f64 	%fd105, %fd108, %fd5, %fd108;
	selp.f64 	%fd106, %fd108, %fd105, %p7;
	st.param.f64 	[func_retval0], %fd106;
	ret;

}


// ===== COMPILED SASS (sm_100) =====

	.target	sm_100

	.elftype	@"ET_EXEC"


//--------------------- .note.nv.tkinfo           --------------------------
	.section	.note.nv.tkinfo,"",@"SHT_NOTE"
	.sectionflags	@"SHF_NOTE_NV_TKINFO"
	.tkinfo
        /*0018*/ 	.word	0x00000002
        /*0030*/ 	.string	""
        /*0030*/ 	.string	"ptxas"
        /*0030*/ 	.string	"Cuda compilation tools, release 13.0, V13.0.88"
        /*0030*/ 	.string	"Build cuda_13.0.r13.0/compiler.36424714_0"
        /*0030*/ 	.string	"-arch sm_100 -m 64 "



//--------------------- .note.nv.cuinfo           --------------------------
	.section	.note.nv.cuinfo,"",@"SHT_NOTE"
	.sectionflags	@"SHF_NOTE_NV_CUINFO"
        /*0018*/ 	.short	0x0002
        /*001a*/ 	.short	0x0064
        /*001c*/ 	.short	0x0082
	.zero		2


//--------------------- .nv.info                  --------------------------
	.section	.nv.info,"",@"SHT_CUDA_INFO"
	.align	4


	//----- nvinfo : EIATTR_REGCOUNT
	.align		4
        /*0000*/ 	.byte	0x04, 0x2f
        /*0002*/ 	.short	(.L_12 - .L_11)
	.align		4
.L_11:
        /*0004*/ 	.word	index@(_Z6perlinPf)
        /*0008*/ 	.word	0x00000027


	//----- nvinfo : EIATTR_FRAME_SIZE
	.align		4
.L_12:
        /*000c*/ 	.byte	0x04, 0x11
        /*000e*/ 	.short	(.L_14 - .L_13)
	.align		4
.L_13:
        /*0010*/ 	.word	index@($_Z6perlinPf$__internal_accurate_pow)
        /*0014*/ 	.word	0x00000010


	//----- nvinfo : EIATTR_FRAME_SIZE
	.align		4
.L_14:
        /*0018*/ 	.byte	0x04, 0x11
        /*001a*/ 	.short	(.L_16 - .L_15)
	.align		4
.L_15:
        /*001c*/ 	.word	index@($__internal_1_$__cuda_sm3x_div_rn_noftz_f32_slowpath)
        /*0020*/ 	.word	0x00000010


	//----- nvinfo : EIATTR_FRAME_SIZE
	.align		4
.L_16:
        /*0024*/ 	.byte	0x04, 0x11
        /*0026*/ 	.short	(.L_18 - .L_17)
	.align		4
.L_17:
        /*0028*/ 	.word	index@($__internal_0_$__cuda_sm20_sqrt_rn_f32_slowpath)
        /*002c*/ 	.word	0x00000010


	//----- nvinfo : EIATTR_FRAME_SIZE
	.align		4
.L_18:
        /*0030*/ 	.byte	0x04, 0x11
        /*0032*/ 	.short	(.L_20 - .L_19)
	.align		4
.L_19:
        /*0034*/ 	.word	index@(_Z6perlinPf)
        /*0038*/ 	.word	0x00000010


	//----- nvinfo : EIATTR_MIN_STACK_SIZE
	.align		4
.L_20:
        /*003c*/ 	.byte	0x04, 0x12
        /*003e*/ 	.short	(.L_22 - .L_21)
	.align		4
.L_21:
        /*0040*/ 	.word	index@(_Z6perlinPf)
        /*0044*/ 	.word	0x00000010
.L_22:


//--------------------- .nv.compat                --------------------------
	.section	.nv.compat,"",@"SHT_CUDA_COMPAT_INFO"
	.align	4
        /*0000*/ 	.byte	0x02, 0x09, 0x00, 0x00, 0x02, 0x02, 0x01, 0x00, 0x02, 0x05, 0x05, 0x00, 0x03, 0x07, 0x01, 0x01
        /*0010*/ 	.byte	0x02, 0x03, 0x00, 0x00, 0x02, 0x06, 0x01, 0x00, 0x04, 0x0b, 0x08, 0x00, 0x01, 0x00, 0x00, 0x00
        /*0020*/ 	.byte	0x00, 0x00, 0x00, 0x00


//--------------------- .nv.info._Z6perlinPf      --------------------------
	.section	.nv.info._Z6perlinPf,"",@"SHT_CUDA_INFO"
	.sectionflags	@""
	.align	4


	//----- nvinfo : EIATTR_CUDA_API_VERSION
	.align		4
        /*0000*/ 	.byte	0x04, 0x37
        /*0002*/ 	.short	(.L_24 - .L_23)
.L_23:
        /*0004*/ 	.word	0x00000082


	//----- nvinfo : EIATTR_KPARAM_INFO
	.align		4
.L_24:
        /*0008*/ 	.byte	0x04, 0x17
        /*000a*/ 	.short	(.L_26 - .L_25)
.L_25:
        /*000c*/ 	.word	0x00000000
        /*0010*/ 	.short	0x0000
        /*0012*/ 	.short	0x0000
        /*0014*/ 	.byte	0x00, 0xf5, 0x21, 0x00


	//----- nvinfo : EIATTR_SPARSE_MMA_MASK
	.align		4
.L_26:
        /*0018*/ 	.byte	0x03, 0x50
        /*001a*/ 	.short	0x0000


	//----- nvinfo : EIATTR_MAXREG_COUNT
	.align		4
        /*001c*/ 	.byte	0x03, 0x1b
        /*001e*/ 	.short	0x00ff


	//----- nvinfo : EIATTR_EXTERNS
	.align		4
        /*0020*/ 	.byte	0x04, 0x0f
        /*0022*/ 	.short	(.L_28 - .L_27)


	//   ....[0]....
	.align		4
.L_27:
        /*0024*/ 	.word	index@(malloc)


	//   ....[1]....
	.align		4
        /*0028*/ 	.word	index@(free)


	//   ....[2]....
	.align		4
        /*002c*/ 	.word	index@(vprintf)


	//----- nvinfo : EIATTR_MERCURY_ISA_VERSION
	.align		4
.L_28:
        /*0030*/ 	.byte	0x03, 0x5f
        /*0032*/ 	.short	0x0101


	//----- nvinfo : EIATTR_VRC_CTA_INIT_COUNT
	.align		4
        /*0034*/ 	.byte	0x02, 0x4a
	.zero		1
	.zero		1


	//----- nvinfo : EIATTR_SYSCALL_OFFSETS
	.align		4
        /*0038*/ 	.byte	0x04, 0x46
        /*003a*/ 	.short	(.L_30 - .L_29)


	//   ....[0]....
.L_29:
        /*003c*/ 	.word	0x000003e0


	//   ....[1]....
        /*0040*/ 	.word	0x00000eb0


	//   ....[2]....
        /*0044*/ 	.word	0x00000f90


	//----- nvinfo : EIATTR_EXIT_INSTR_OFFSETS
	.align		4
.L_30:
        /*0048*/ 	.byte	0x04, 0x1c
        /*004a*/ 	.short	(.L_32 - .L_31)


	//   ....[0]....
.L_31:
        /*004c*/ 	.word	0x00000100


	//   ....[1]....
        /*0050*/ 	.word	0x00000ef0


	//   ....[2]....
        /*0054*/ 	.word	0x00000fa0


	//----- nvinfo : EIATTR_CRS_STACK_SIZE
	.align		4
.L_32:
        /*0058*/ 	.byte	0x04, 0x1e
        /*005a*/ 	.short	(.L_34 - .L_33)
.L_33:
        /*005c*/ 	.word	0x00000000


	//----- nvinfo : EIATTR_CBANK_PARAM_SIZE
	.align		4
.L_34:
        /*0060*/ 	.byte	0x03, 0x19
        /*0062*/ 	.short	0x0008


	//----- nvinfo : EIATTR_PARAM_CBANK
	.align		4
        /*0064*/ 	.byte	0x04, 0x0a
        /*0066*/ 	.short	(.L_36 - .L_35)
	.align		4
.L_35:
        /*0068*/ 	.word	index@(.nv.constant0._Z6perlinPf)
        /*006c*/ 	.short	0x0380
        /*006e*/ 	.short	0x0008


	//----- nvinfo : EIATTR_SW_WAR
	.align		4
.L_36:
        /*0070*/ 	.byte	0x04, 0x36
        /*0072*/ 	.short	(.L_38 - .L_37)
.L_37:
        /*0074*/ 	.word	0x00000008
.L_38:


//--------------------- .nv.callgraph             --------------------------
	.section	.nv.callgraph,"",@"SHT_CUDA_CALLGRAPH"
	.align	4
	.sectionentsize	8
	.align		4
        /*0000*/ 	.word	0x00000000
	.align		4
        /*0004*/ 	.word	0xffffffff
	.align		4
        /*0008*/ 	.word	index@(_Z6perlinPf)
	.align		4
        /*000c*/ 	.word	index@(vprintf)
	.align		4
        /*0010*/ 	.word	index@(_Z6perlinPf)
	.align		4
        /*0014*/ 	.word	index@(free)
	.align		4
        /*0018*/ 	.word	index@(_Z6perlinPf)
	.align		4
        /*001c*/ 	.word	index@(malloc)
	.align		4
        /*0020*/ 	.word	0x00000000
	.align		4
        /*0024*/ 	.word	0xfffffffe
	.align		4
        /*0028*/ 	.word	0x00000000
	.align		4
        /*002c*/ 	.word	0xfffffffd
	.align		4
        /*0030*/ 	.word	0x00000000
	.align		4
        /*0034*/ 	.word	0xfffffffc


//--------------------- .nv.constant4             --------------------------
	.section	.nv.constant4,"a",@progbits
	.align	8
	.align		8
.nv.constant4:
        /*0000*/ 	.dword	malloc
	.align		8
        /*0008*/ 	.dword	free
	.align		8
        /*0010*/ 	.dword	vprintf
	.align		8
        /*0018*/ 	.dword	precalc_xorwow_matrix
	.align		8
        /*0020*/ 	.dword	precalc_xorwow_offset_matrix
	.align		8
        /*0028*/ 	.dword	mrg32k3aM1
	.align		8
        /*0030*/ 	.dword	mrg32k3aM2
	.align		8
        /*0038*/ 	.dword	mrg32k3aM1SubSeq
	.align		8
        /*0040*/ 	.dword	mrg32k3aM2SubSeq
	.align		8
        /*0048*/ 	.dword	mrg32k3aM1Seq
	.align		8
        /*0050*/ 	.dword	mrg32k3aM2Seq
	.align		8
        /*0058*/ 	.dword	hash
	.align		8
        /*0060*/ 	.dword	$str


//--------------------- .nv.constant3             --------------------------
	.section	.nv.constant3,"a",@progbits
	.align	8
.nv.constant3:
	.type		__cr_lgamma_table,@object
	.size		__cr_lgamma_table,(.L_8 - __cr_lgamma_table)
__cr_lgamma_table:
        /*0000*/ 	.byte	0x00, 0x00, 0x00, 0x00, 0x00, 0x00, 0x00, 0x00, 0x00, 0x00, 0x00, 0x00, 0x00, 0x00, 0x00, 0x00
        /*0010*/ 	.byte	0xef, 0x39, 0xfa, 0xfe, 0x42, 0x2e, 0xe6, 0x3f, 0x02, 0x20, 0x2a, 0xfa, 0x0b, 0xab, 0xfc, 0x3f
        /*0020*/ 	.byte	0xf9, 0x2c, 0x92, 0x7c, 0xa7, 0x6c, 0x09, 0x40, 0xc9, 0x79, 0x44, 0x3c, 0x64, 0x26, 0x13, 0x40
        /*0030*/ 	.byte	0xca, 0x01, 0xcf, 0x3a, 0x27, 0x51, 0x1a, 0x40, 0x30, 0xcc, 0x2d, 0xf3, 0xe1, 0x0c, 0x21, 0x40
        /*0040*/ 	.byte	0x0d, 0xb7, 0xfc, 0x82, 0x8e, 0x35, 0x25, 0x40
.L_8:


//--------------------- .text._Z6perlinPf         --------------------------
	.section	.text._Z6perlinPf,"ax",@progbits
	.align	128
        .global         _Z6perlinPf
        .type           _Z6perlinPf,@function
        .size           _Z6perlinPf,(.L_x_36 - _Z6perlinPf)
        .other          _Z6perlinPf,@"STO_CUDA_ENTRY STV_DEFAULT"
_Z6perlinPf:
.text._Z6perlinPf:
[----:B------:R-:W0:Y:S01]  /*0000*/  LDC R1, c[0x0][0x37c] ;  /* 0x0000df00ff017b82 */ /* 0x000e220000000800 */
[----:B------:R-:W1:Y:S01]  /*0010*/  S2R R3, SR_TID.X ;  /* 0x0000000000037919 */ /* 0x000e620000002100 */
[----:B------:R-:W2:Y:S06]  /*0020*/  LDCU UR38, c[0x0][0x2fc] ;  /* 0x00005f80ff2677ac */ /* 0x000eac0008000800 */
[----:B------:R-:W1:Y:S01]  /*0030*/  S2UR UR4, SR_CTAID.X ;  /* 0x00000000000479c3 */ /* 0x000e620000002500 */
[----:B------:R-:W-:Y:S01]  /*0040*/  BSSY.RECONVERGENT B0, `(.L_x_0) ;  /* 0x000000a000007945 */ /* 0x000fe20003800200 */
[----:B0-----:R-:W-:Y:S01]  /*0050*/  VIADD R1, R1, 0xfffffff0 ;  /* 0xfffffff001017836 */ /* 0x001fe20000000000 */
[----:B------:R-:W-:Y:S01]  /*0060*/  MOV R0, 0xe0 ;  /* 0x000000e000007802 */ /* 0x000fe20000000f00 */
[----:B------:R-:W-:-:S02]  /*0070*/  IMAD.MOV.U32 R6, RZ, RZ, RZ ;  /* 0x000000ffff067224 */ /* 0x000fc400078e00ff */
[----:B------:R-:W-:Y:S02]  /*0080*/  IMAD.MOV.U32 R35, RZ, RZ, 0x40240000 ;  /* 0x40240000ff237424 */ /* 0x000fe400078e00ff */
[----:B------:R-:W1:Y:S08]  /*0090*/  LDC R18, c[0x0][0x360] ;  /* 0x0000d800ff127b82 */ /* 0x000e700000000800 */
[----:B------:R-:W0:Y:S01]  /*00a0*/  LDC R2, c[0x0][0x2f8] ;  /* 0x0000be00ff027b82 */ /* 0x000e220000000800 */
[----:B-1----:R-:W-:-:S04]  /*00b0*/  IMAD R18, R18, UR4, R3 ;  /* 0x0000000412127c24 */ /* 0x002fc8000f8e0203 */
[----:B--2---:R1:W3:Y:S03]  /*00c0*/  I2F.F64 R4, R18 ;  /* 0x0000001200047312 */ /* 0x0042e60000201c00 */
[----:B01-3--:R-:W-:Y:S05]  /*00d0*/  CALL.REL.NOINC `($_Z6perlinPf$__internal_accurate_pow) ;  /* 0x0000001400b07944 */ /* 0x00bfea0003c00000 */
[----:B------:R-:W-:Y:S05]  /*00e0*/  BSYNC.RECONVERGENT B0 ;  /* 0x0000000000007941 */ /* 0x000fea0003800200 */
.L_x_0:
[----:B------:R-:W-:-:S14]  /*00f0*/  DSETP.GEU.AND P0, PT, R6, R4, PT ;  /* 0x000000040600722a */ /* 0x000fdc0003f0e000 */
[----:B------:R-:W-:Y:S05]  /*0100*/  @!P0 EXIT ;  /* 0x000000000000894d */ /* 0x000fea0003800000 */
[C---:B------:R-:W-:Y:S01]  /*0110*/  LOP3.LUT R0, R18.reuse, 0xaad26b49, RZ, 0x3c, !PT ;  /* 0xaad26b4912007812 */ /* 0x040fe200078e3cff */
[----:B------:R-:W0:Y:S01]  /*0120*/  LDCU.64 UR36, c[0x0][0x358] ;  /* 0x00006b00ff2477ac */ /* 0x000e220008000a00 */
[----:B------:R-:W-:Y:S01]  /*0130*/  ISETP.GT.AND P0, PT, R18, -0x1, PT ;  /* 0xffffffff1200780c */ /* 0x000fe20003f04270 */
[----:B------:R-:W-:Y:S01]  /*0140*/  IMAD.MOV.U32 R17, RZ, RZ, 0x2f800000 ;  /* 0x2f800000ff117424 */ /* 0x000fe200078e00ff */
[----:B------:R-:W-:Y:S01]  /*0150*/  BSSY.RECONVERGENT B0, `(.L_x_1) ;  /* 0x0000021000007945 */ /* 0x000fe20003800200 */
[----:B------:R-:W-:Y:S02]  /*0160*/  IMAD R0, R0, 0x4182bed5, RZ ;  /* 0x4182bed500007824 */ /* 0x000fe400078e02ff */
[----:B------:R-:W-:Y:S02]  /*0170*/  IMAD.MOV.U32 R35, RZ, RZ, 0x40000000 ;  /* 0x40000000ff237424 */ /* 0x000fe400078e00ff */
[C---:B------:R-:W-:Y:S02]  /*0180*/  VIADD R3, R0.reuse, 0x75bcd15 ;  /* 0x075bcd1500037836 */ /* 0x040fe40000000000 */
[----:B------:R-:W-:-:S03]  /*0190*/  VIADD R4, R0, 0x583f19 ;  /* 0x00583f1900047836 */ /* 0x000fc60000000000 */
[----:B------:R-:W-:Y:S01]  /*01a0*/  SHF.R.U32.HI R6, RZ, 0x2, R3 ;  /* 0x00000002ff067819 */ /* 0x000fe20000011603 */
[----:B------:R-:W-:-:S03]  /*01b0*/  IMAD.SHL.U32 R5, R4, 0x10, RZ ;  /* 0x0000001004057824 */ /* 0x000fc600078e00ff */
[----:B------:R-:W-:Y:S02]  /*01c0*/  LOP3.LUT R6, R6, R3, RZ, 0x3c, !PT ;  /* 0x0000000306067212 */ /* 0x000fe400078e3cff */
[----:B------:R-:W-:-:S03]  /*01d0*/  LOP3.LUT R3, R0, 0x159a55e5, RZ, 0x3c, !PT ;  /* 0x159a55e500037812 */ /* 0x000fc600078e3cff */
[----:B------:R-:W-:Y:S01]  /*01e0*/  IMAD.SHL.U32 R7, R6, 0x2, RZ ;  /* 0x0000000206077824 */ /* 0x000fe200078e00ff */
[----:B------:R-:W-:-:S04]  /*01f0*/  SHF.R.U32.HI R3, RZ, 0x2, R3 ;  /* 0x00000002ff037819 */ /* 0x000fc80000011603 */
[----:B------:R-:W-:Y:S02]  /*0200*/  LOP3.LUT R7, R4, R5, R7, 0x96, !PT ;  /* 0x0000000504077212 */ /* 0x000fe400078e9607 */
[----:B------:R-:W-:Y:S01]  /*0210*/  LOP3.LUT R8, R3, 0x159a55e5, R0, 0x96, !PT ;  /* 0x159a55e503087812 */ /* 0x000fe200078e9600 */
[----:B------:R-:W1:Y:S01]  /*0220*/  LDC.64 R4, c[0x0][0x380] ;  /* 0x0000e000ff047b82 */ /* 0x000e620000000a00 */
[----:B------:R-:W-:Y:S01]  /*0230*/  LOP3.LUT R6, R7, R6, RZ, 0x3c, !PT ;  /* 0x0000000607067212 */ /* 0x000fe200078e3cff */
[C---:B------:R-:W-:Y:S01]  /*0240*/  VIADD R3, R0.reuse, 0xd9f6dc18 ;  /* 0xd9f6dc1800037836 */ /* 0x040fe20000000000 */
[----:B------:R-:W-:Y:S01]  /*0250*/  @!P0 IADD3 R3, PT, PT, R0, -0x73a9a5a1, RZ ;  /* 0x8c565a5f00038810 */ /* 0x000fe20007ffe0ff */
[----:B------:R-:W-:Y:S01]  /*0260*/  IMAD.SHL.U32 R9, R8, 0x2, RZ ;  /* 0x0000000208097824 */ /* 0x000fe200078e00ff */
[----:B------:R-:W-:Y:S01]  /*0270*/  MOV R0, 0x360 ;  /* 0x0000036000007802 */ /* 0x000fe20000000f00 */
[----:B------:R-:W-:-:S05]  /*0280*/  IMAD.SHL.U32 R7, R6, 0x10, RZ ;  /* 0x0000001006077824 */ /* 0x000fca00078e00ff */
[----:B------:R-:W-:Y:S02]  /*0290*/  LOP3.LUT R7, R6, R7, R9, 0x96, !PT ;  /* 0x0000000706077212 */ /* 0x000fe400078e9609 */
[----:B------:R-:W-:Y:S02]  /*02a0*/  IADD3 R6, PT, PT, R3, 0x587c5, R6 ;  /* 0x000587c503067810 */ /* 0x000fe40007ffe006 */
[----:B------:R-:W-:Y:S02]  /*02b0*/  LOP3.LUT R8, R7, R8, RZ, 0x3c, !PT ;  /* 0x0000000807087212 */ /* 0x000fe400078e3cff */
[----:B------:R-:W-:Y:S02]  /*02c0*/  I2FP.F32.U32 R6, R6 ;  /* 0x0000000600067245 */ /* 0x000fe40000201000 */
[----:B------:R-:W-:-:S03]  /*02d0*/  IADD3 R8, PT, PT, R3, 0xb0f8a, R8 ;  /* 0x000b0f8a03087810 */ /* 0x000fc60007ffe008 */
[----:B------:R-:W-:Y:S01]  /*02e0*/  FFMA R16, R6, R17, 1.1641532182693481445e-10 ;  /* 0x2f00000006107423 */ /* 0x000fe20000000011 */
[----:B------:R-:W-:Y:S01]  /*02f0*/  I2FP.F32.U32 R8, R8 ;  /* 0x0000000800087245 */ /* 0x000fe20000201000 */
[----:B-1----:R-:W-:-:S04]  /*0300*/  IMAD.WIDE R4, R18, 0x4, R4 ;  /* 0x0000000412047825 */ /* 0x002fc800078e0204 */
[----:B------:R-:W-:Y:S01]  /*0310*/  FFMA R17, R8, R17, 1.1641532182693481445e-10 ;  /* 0x2f00000008117423 */ /* 0x000fe20000000011 */
[----:B0-----:R0:W-:Y:S01]  /*0320*/  STG.E desc[UR36][R4.64], RZ ;  /* 0x000000ff04007986 */ /* 0x0011e2000c101924 */
[----:B------:R-:W-:-:S03]  /*0330*/  IMAD.MOV.U32 R6, RZ, RZ, RZ ;  /* 0x000000ffff067224 */ /* 0x000fc600078e00ff */
[----:B------:R0:W-:Y:S04]  /*0340*/  STL.64 [R1], R16 ;  /* 0x0000001001007387 */ /* 0x0001e80000100a00 */
[----:B0-----:R-:W-:Y:S05]  /*0350*/  CALL.REL.NOINC `($_Z6perlinPf$__internal_accurate_pow) ;  /* 0x0000001400107944 */ /* 0x001fea0003c00000 */
[----:B------:R-:W-:Y:S05]  /*0360*/  BSYNC.RECONVERGENT B0 ;  /* 0x0000000000007941 */ /* 0x000fea0003800200 */
.L_x_1:
[----:B------:R-:W-:Y:S01]  /*0370*/  IMAD.MOV.U32 R22, RZ, RZ, R6 ;  /* 0x000000ffff167224 */ /* 0x000fe200078e0006 */
[----:B------:R-:W-:Y:S01]  /*0380*/  MOV R0, 0x0 ;  /* 0x0000000000007802 */ /* 0x000fe20000000f00 */
[----:B------:R-:W-:-:S03]  /*0390*/  IMAD.MOV.U32 R23, RZ, RZ, R7 ;  /* 0x000000ffff177224 */ /* 0x000fc600078e0007 */
[----:B------:R0:W1:Y:S03]  /*03a0*/  LDC.64 R8, c[0x4][R0] ;  /* 0x0100000000087b82 */ /* 0x0000660000000a00 */
[----:B------:R-:W-:-:S06]  /*03b0*/  DMUL R6, R22, 4 ;  /* 0x4010000016067828 */ /* 0x000fcc0000000000 */
[----:B------:R0:W2:Y:S05]  /*03c0*/  F2I.U64.F64.TRUNC R4, R6 ;  /* 0x0000000600047311 */ /* 0x0000aa000030d800 */
[----:B------:R-:W-:-:S07]  /*03d0*/  LEPC R20, `(.L_x_2) ;  /* 0x000000001014794e */ /* 0x000fce0000000000 */
[----:B012---:R-:W-:Y:S05]  /*03e0*/  CALL.ABS.NOINC R8 ;  /* 0x0000000008007343 */ /* 0x007fea0003c00000 */
.L_x_2:
[----:B------:R-:W-:Y:S01]  /*03f0*/  DSETP.GT.AND P0, PT, R22, RZ, PT ;  /* 0x000000ff1600722a */ /* 0x000fe20003f04000 */
[----:B------:R-:W-:-:S13]  /*0400*/  BSSY.RECONVERGENT B0, `(.L_x_3) ;  /* 0x0000081000007945 */ /* 0x000fda0003800200 */
[----:B------:R-:W-:Y:S05]  /*0410*/  @!P0 BRA `(.L_x_4) ;  /* 0x0000000400fc8947 */ /* 0x000fea0003800000 */
[----:B------:R-:W0:Y:S01]  /*0420*/  LDC.64 R6, c[0x4][0x58] ;  /* 0x01001600ff067b82 */ /* 0x000e220000000a00 */
[----:B------:R-:W-:-:S04]  /*0430*/  SHF.R.S32.HI R3, RZ, 0x1f, R18 ;  /* 0x0000001fff037819 */ /* 0x000fc80000011412 */
[----:B------:R-:W-:-:S04]  /*0440*/  LEA.HI R3, R3, R18, RZ, 0x8 ;  /* 0x0000001203037211 */ /* 0x000fc800078f40ff */
[----:B------:R-:W-:-:S05]  /*0450*/  LOP3.LUT R3, R3, 0xffffff00, RZ, 0xc0, !PT ;  /* 0xffffff0003037812 */ /* 0x000fca00078ec0ff */
[----:B------:R-:W-:-:S04]  /*0460*/  IMAD.IADD R3, R18, 0x1, -R3 ;  /* 0x0000000112037824 */ /* 0x000fc800078e0a03 */
[----:B0-----:R-:W-:-:S06]  /*0470*/  IMAD.WIDE R6, R3, 0x4, R6 ;  /* 0x0000000403067825 */ /* 0x001fcc00078e0206 */
[----:B------:R-:W2:Y:S01]  /*0480*/  LDG.E R6, desc[UR36][R6.64] ;  /* 0x0000002406067981 */ /* 0x000ea2000c1e1900 */
[----:B------:R-:W-:Y:S02]  /*0490*/  IMAD.MOV.U32 R31, RZ, RZ, -0x266e14b1 ;  /* 0xd991eb4fff1f7424 */ /* 0x000fe400078e00ff */
[----:B------:R-:W-:Y:S01]  /*04a0*/  IMAD.MOV.U32 R33, RZ, RZ, RZ ;  /* 0x000000ffff217224 */ /* 0x000fe200078e00ff */
[C---:B--2---:R-:W-:Y:S02]  /*04b0*/  ISETP.GT.AND P0, PT, R6.reuse, -0x1, PT ;  /* 0xffffffff0600780c */ /* 0x044fe40003f04270 */
[----:B------:R-:W-:Y:S02]  /*04c0*/  LOP3.LUT R0, R6, 0xaad26b49, RZ, 0x3c, !PT ;  /* 0xaad26b4906007812 */ /* 0x000fe400078e3cff */
[----:B------:R-:W-:-:S03]  /*04d0*/  SEL R31, R31, 0x8bf16996, P0 ;  /* 0x8bf169961f1f7807 */ /* 0x000fc60000000000 */
[----:B------:R-:W-:Y:S01]  /*04e0*/  IMAD R0, R0, 0x4182bed5, RZ ;  /* 0x4182bed500007824 */ /* 0x000fe200078e02ff */
[C---:B------:R-:W-:Y:S01]  /*04f0*/  LOP3.LUT R34, R31.reuse, 0x5491333, RZ, 0x3c, !PT ;  /* 0x054913331f227812 */ /* 0x040fe200078e3cff */
[C---:B------:R-:W-:Y:S02]  /*0500*/  VIADD R32, R31.reuse, 0x1f123bb5 ;  /* 0x1f123bb51f207836 */ /* 0x040fe40000000000 */
[C---:B------:R-:W-:Y:S01]  /*0510*/  VIADD R3, R0.reuse, 0x75bcd15 ;  /* 0x075bcd1500037836 */ /* 0x040fe20000000000 */
[----:B------:R-:W-:Y:S02]  /*0520*/  IADD3 R31, PT, PT, R31, 0x64f0c9, R0 ;  /* 0x0064f0c91f1f7810 */ /* 0x000fe40007ffe000 */
[C---:B------:R-:W-:Y:S02]  /*0530*/  IADD3 R30, PT, PT, R0.reuse, 0x583f19, RZ ;  /* 0x00583f19001e7810 */ /* 0x040fe40007ffe0ff */
[----:B------:R-:W-:-:S07]  /*0540*/  LOP3.LUT R36, R0, 0x159a55e5, RZ, 0x3c, !PT ;  /* 0x159a55e500247812 */ /* 0x000fce00078e3cff */
.L_x_12:
[----:B------:R-:W-:Y:S01]  /*0550*/  SHF.R.U32.HI R0, RZ, 0x2, R3 ;  /* 0x00000002ff007819 */ /* 0x000fe20000011603 */
[----:B------:R-:W-:Y:S01]  /*0560*/  IMAD.MOV.U32 R19, RZ, RZ, R34 ;  /* 0x000000ffff137224 */ /* 0x000fe200078e0022 */
[----:B------:R-:W-:Y:S01]  /*0570*/  BSSY.RECONVERGENT B1, `(.L_x_5) ;  /* 0x0000013000017945 */ /* 0x000fe20003800200 */
[----:B------:R-:W-:Y:S01]  /*0580*/  IMAD.MOV.U32 R7, RZ, RZ, 0x2f800000 ;  /* 0x2f800000ff077424 */ /* 0x000fe200078e00ff */
[----:B------:R-:W-:Y:S01]  /*0590*/  LOP3.LUT R0, R0, R3, RZ, 0x3c, !PT ;  /* 0x0000000300007212 */ /* 0x000fe200078e3cff */
[----:B------:R-:W-:-:S04]  /*05a0*/  IMAD.SHL.U32 R3, R30, 0x10, RZ ;  /* 0x000000101e037824 */ /* 0x000fc800078e00ff */
[----:B------:R-:W-:-:S05]  /*05b0*/  IMAD.SHL.U32 R6, R0, 0x2, RZ ;  /* 0x0000000200067824 */ /* 0x000fca00078e00ff */
[----:B------:R-:W-:-:S04]  /*05c0*/  LOP3.LUT R3, R30, R3, R6, 0x96, !PT ;  /* 0x000000031e037212 */ /* 0x000fc800078e9606 */
[----:B------:R-:W-:Y:S01]  /*05d0*/  LOP3.LUT R34, R3, R0, RZ, 0x3c, !PT ;  /* 0x0000000003227212 */ /* 0x000fe200078e3cff */
[----:B------:R-:W-:-:S03]  /*05e0*/  IMAD.MOV.U32 R3, RZ, RZ, 0x40000000 ;  /* 0x40000000ff037424 */ /* 0x000fc600078e00ff */
[----:B------:R-:W-:-:S04]  /*05f0*/  IADD3 R0, PT, PT, R31, 0x587c5, R34 ;  /* 0x000587c51f007810 */ /* 0x000fc80007ffe022 */
[----:B------:R-:W-:-:S05]  /*0600*/  I2FP.F32.U32 R0, R0 ;  /* 0x0000000000007245 */ /* 0x000fca0000201000 */
[----:B------:R-:W-:-:S04]  /*0610*/  FFMA R0, R0, R7, 1.1641532182693481445e-10 ;  /* 0x2f00000000007423 */ /* 0x000fc80000000007 */
[----:B------:R-:W-:Y:S01]  /*0620*/  FFMA R16, R0, R3, -1 ;  /* 0xbf80000000107423 */ /* 0x000fe20000000003 */
[----:B------:R-:W-:Y:S01]  /*0630*/  IMAD.MOV.U32 R3, RZ, RZ, R32 ;  /* 0x000000ffff037224 */ /* 0x000fe200078e0020 */
[----:B------:R-:W-:Y:S01]  /*0640*/  MOV R0, 0x6a0 ;  /* 0x000006a000007802 */ /* 0x000fe20000000f00 */
[----:B------:R-:W-:Y:S01]  /*0650*/  IMAD.MOV.U32 R32, RZ, RZ, R30 ;  /* 0x000000ffff207224 */ /* 0x000fe200078e001e */
[----:B------:R-:W0:Y:S02]  /*0660*/  F2F.F64.F32 R14, R16 ;  /* 0x00000010000e7310 */ /* 0x000e240000201800 */
[----:B0-----:R-:W-:-:S10]  /*0670*/  DADD R6, -RZ, |R14| ;  /* 0x00000000ff067229 */ /* 0x001fd4000000050e */
[----:B------:R-:W-:-:S07]  /*0680*/  IMAD.MOV.U32 R35, RZ, RZ, R7 ;  /* 0x000000ffff237224 */ /* 0x000fce00078e0007 */
[----:B------:R-:W-:Y:S05]  /*0690*/  CALL.REL.NOINC `($_Z6perlinPf$__internal_accurate_pow) ;  /* 0x0000001000407944 */ /* 0x000fea0003c00000 */
[----:B------:R-:W-:Y:S05]  /*06a0*/  BSYNC.RECONVERGENT B1 ;  /* 0x0000000000017941 */ /* 0x000fea0003800200 */
.L_x_5:
[----:B------:R-:W-:Y:S01]  /*06b0*/  SHF.R.U32.HI R9, RZ, 0x2, R36 ;  /* 0x00000002ff097819 */ /* 0x000fe20000011624 */
[----:B------:R-:W-:Y:S01]  /*06c0*/  VIADD R31, R31, 0xb0f8a ;  /* 0x000b0f8a1f1f7836 */ /* 0x000fe20000000000 */
[----:B------:R-:W-:Y:S01]  /*06d0*/  SHF.L.U32 R11, R34, 0x4, RZ ;  /* 0x00000004220b7819 */ /* 0x000fe200000006ff */
[C---:B------:R-:W-:Y:S01]  /*06e0*/  DSETP.NEU.AND P2, PT, |R14|.reuse, +INF , PT ;  /* 0x7ff000000e00742a */ /* 0x040fe20003f4d200 */
[----:B------:R-:W-:Y:S01]  /*06f0*/  LOP3.LUT R30, R9, R36, RZ, 0x3c, !PT ;  /* 0x00000024091e7212 */ /* 0x000fe200078e3cff */
[----:B------:R-:W-:Y:S01]  /*0700*/  DADD R8, R14, 2 ;  /* 0x400000000e087429 */ /* 0x000fe20000000000 */
[----:B------:R-:W-:Y:S01]  /*0710*/  FSETP.NEU.AND P0, PT, R16, RZ, PT ;  /* 0x000000ff1000720b */ /* 0x000fe20003f0d000 */
[----:B------:R-:W-:Y:S02]  /*0720*/  BSSY.RECONVERGENT B1, `(.L_x_6) ;  /* 0x0000019000017945 */ /* 0x000fe40003800200 */
[----:B------:R-:W-:-:S05]  /*0730*/  IMAD.SHL.U32 R0, R30, 0x2, RZ ;  /* 0x000000021e007824 */ /* 0x000fca00078e00ff */
[----:B------:R-:W-:Y:S02]  /*0740*/  LOP3.LUT R11, R34, R11, R0, 0x96, !PT ;  /* 0x0000000b220b7212 */ /* 0x000fe400078e9600 */
[----:B------:R-:W-:Y:S01]  /*0750*/  LOP3.LUT R8, R9, 0x7ff00000, RZ, 0xc0, !PT ;  /* 0x7ff0000009087812 */ /* 0x000fe200078ec0ff */
[----:B------:R-:W-:Y:S01]  /*0760*/  IMAD.MOV.U32 R9, RZ, RZ, 0x2f800000 ;  /* 0x2f800000ff097424 */ /* 0x000fe200078e00ff */
[----:B------:R-:W-:Y:S01]  /*0770*/  LOP3.LUT R30, R11, R30, RZ, 0x3c, !PT ;  /* 0x0000001e0b1e7212 */ /* 0x000fe200078e3cff */
[----:B------:R-:W-:Y:S01]  /*0780*/  IMAD.MOV.U32 R11, RZ, RZ, 0x40000000 ;  /* 0x40000000ff0b7424 */ /* 0x000fe200078e00ff */
[----:B------:R-:W-:Y:S02]  /*0790*/  ISETP.NE.AND P1, PT, R8, 0x7ff00000, PT ;  /* 0x7ff000000800780c */ /* 0x000fe40003f25270 */
[----:B------:R-:W-:Y:S01]  /*07a0*/  FSEL R8, R6, RZ, P0 ;  /* 0x000000ff06087208 */ /* 0x000fe20000000000 */
[----:B------:R-:W-:-:S03]  /*07b0*/  IMAD.IADD R0, R30, 0x1, R31 ;  /* 0x000000011e007824 */ /* 0x000fc600078e021f */
[----:B------:R-:W-:Y:S02]  /*07c0*/  @!P2 FSEL R8, R8, RZ, P1 ;  /* 0x000000ff0808a208 */ /* 0x000fe40000800000 */
[----:B------:R-:W-:-:S05]  /*07d0*/  I2FP.F32.U32 R0, R0 ;  /* 0x0000000000007245 */ /* 0x000fca0000201000 */
[----:B------:R-:W-:Y:S01]  /*07e0*/  FFMA R0, R0, R9, 1.1641532182693481445e-10 ;  /* 0x2f00000000007423 */ /* 0x000fe20000000009 */
[----:B------:R-:W-:Y:S02]  /*07f0*/  FSEL R9, R7, RZ, P0 ;  /* 0x000000ff07097208 */ /* 0x000fe40000000000 */
[----:B------:R-:W-:Y:S01]  /*0800*/  FSETP.NEU.AND P0, PT, R16, 1, PT ;  /* 0x3f8000001000780b */ /* 0x000fe20003f0d000 */
[----:B------:R-:W-:Y:S01]  /*0810*/  FFMA R36, R0, R11, -1 ;  /* 0xbf80000000247423 */ /* 0x000fe2000000000b */
[----:B------:R-:W-:Y:S02]  /*0820*/  @!P2 FSEL R9, R9, +QNAN , P1 ;  /* 0x7ff000000909a808 */ /* 0x000fe40000800000 */
[----:B------:R-:W-:Y:S01]  /*0830*/  MOV R0, 0x8b0 ;  /* 0x000008b000007802 */ /* 0x000fe20000000f00 */
[----:B------:R-:W0:Y:S03]  /*0840*/  F2F.F64.F32 R14, R36 ;  /* 0x00000024000e7310 */ /* 0x000e260000201800 */
[----:B------:R-:W-:-:S10]  /*0850*/  DADD R8, RZ, R8 ;  /* 0x00000000ff087229 */ /* 0x000fd40000000008 */
[----:B------:R-:W1:Y:S01]  /*0860*/  F2F.F32.F64 R8, R8 ;  /* 0x0000000800087310 */ /* 0x000e620000301000 */
[----:B0-----:R-:W-:-:S10]  /*0870*/  DADD R6, -RZ, |R14| ;  /* 0x00000000ff067229 */ /* 0x001fd4000000050e */
[----:B------:R-:W-:Y:S01]  /*0880*/  IMAD.MOV.U32 R35, RZ, RZ, R7 ;  /* 0x000000ffff237224 */ /* 0x000fe200078e0007 */
[----:B-1----:R-:W-:-:S07]  /*0890*/  FSEL R16, R8, 1, P0 ;  /* 0x3f80000008107808 */ /* 0x002fce0000000000 */
[----:B------:R-:W-:Y:S05]  /*08a0*/  CALL.REL.NOINC `($_Z6perlinPf$__internal_accurate_pow) ;  /* 0x0000000c00bc7944 */ /* 0x000fea0003c00000 */
[----:B------:R-:W-:Y:S05]  /*08b0*/  BSYNC.RECONVERGENT B1 ;  /* 0x0000000000017941 */ /* 0x000fea0003800200 */
.L_x_6:
[C---:B------:R-:W-:Y:S01]  /*08c0*/  DADD R8, R14.reuse, 2 ;  /* 0x400000000e087429 */ /* 0x040fe20000000000 */
[----:B------:R-:W-:Y:S01]  /*08d0*/  FSETP.NEU.AND P2, PT, R36, RZ, PT ;  /* 0x000000ff2400720b */ /* 0x000fe20003f4d000 */
[----:B------:R-:W-:Y:S01]  /*08e0*/  DSETP.NEU.AND P1, PT, |R14|, +INF , PT ;  /* 0x7ff000000e00742a */ /* 0x000fe20003f2d200 */
[----:B------:R-:W-:Y:S02]  /*08f0*/  BSSY.RECONVERGENT B1, `(.L_x_7) ;  /* 0x0000019000017945 */ /* 0x000fe40003800200 */
[----:B------:R-:W-:Y:S02]  /*0900*/  FSEL R6, R6, RZ, P2 ;  /* 0x000000ff06067208 */ /* 0x000fe40001000000 */
[----:B------:R-:W-:Y:S02]  /*0910*/  FSEL R0, R7, RZ, P2 ;  /* 0x000000ff07007208 */ /* 0x000fe40001000000 */
[----:B------:R-:W-:Y:S02]  /*0920*/  FSETP.NEU.AND P2, PT, R36, 1, PT ;  /* 0x3f8000002400780b */ /* 0x000fe40003f4d000 */
[----:B------:R-:W-:-:S04]  /*0930*/  LOP3.LUT R8, R9, 0x7ff00000, RZ, 0xc0, !PT ;  /* 0x7ff0000009087812 */ /* 0x000fc800078ec0ff */
[----:B------:R-:W-:Y:S02]  /*0940*/  ISETP.NE.AND P0, PT, R8, 0x7ff00000, PT ;  /* 0x7ff000000800780c */ /* 0x000fe40003f05270 */
[----:B------:R-:W0:Y:S02]  /*0950*/  F2F.F64.F32 R8, R16 ;  /* 0x0000001000087310 */ /* 0x000e240000201800 */
[----:B------:R-:W-:Y:S02]  /*0960*/  @!P1 FSEL R6, R6, RZ, P0 ;  /* 0x000000ff06069208 */ /* 0x000fe40000000000 */
[----:B------:R-:W-:Y:S02]  /*0970*/  @!P1 FSEL R0, R0, +QNAN , P0 ;  /* 0x7ff0000000009808 */ /* 0x000fe40000000000 */
[----:B------:R-:W-:Y:S02]  /*0980*/  FSEL R6, R6, RZ, P2 ;  /* 0x000000ff06067208 */ /* 0x000fe40001000000 */
[----:B------:R-:W-:-:S06]  /*0990*/  FSEL R7, R0, 1.875, P2 ;  /* 0x3ff0000000077808 */ /* 0x000fcc0001000000 */
[----:B0-----:R-:W-:-:S10]  /*09a0*/  DADD R8, R8, R6 ;  /* 0x0000000008087229 */ /* 0x001fd40000000006 */
[----:B------:R-:W0:Y:S02]  /*09b0*/  F2F.F32.F64 R8, R8 ;  /* 0x0000000800087310 */ /* 0x000e240000301000 */
[----:B0-----:R-:W-:-:S06]  /*09c0*/  VIADD R0, R8, 0xf3000000 ;  /* 0xf300000008007836 */ /* 0x001fcc0000000000 */
[----:B------:R0:W1:Y:S01]  /*09d0*/  MUFU.RSQ R11, R8 ;  /* 0x00000008000b7308 */ /* 0x0000620000001400 */
[----:B------:R-:W-:-:S13]  /*09e0*/  ISETP.GT.U32.AND P0, PT, R0, 0x727fffff, PT ;  /* 0x727fffff0000780c */ /* 0x000fda0003f04070 */
[----:B0-----:R-:W-:Y:S05]  /*09f0*/  @!P0 BRA `(.L_x_8) ;  /* 0x0000000000108947 */ /* 0x001fea0003800000 */
[----:B-1----:R-:W-:-:S07]  /*0a00*/  MOV R11, 0xa20 ;  /* 0x00000a20000b7802 */ /* 0x002fce0000000f00 */
[----:B------:R-:W-:Y:S05]  /*0a10*/  CALL.REL.NOINC `($__internal_0_$__cuda_sm20_sqrt_rn_f32_slowpath) ;  /* 0x0000000400647944 */ /* 0x000fea0003c00000 */
[----:B------:R-:W-:Y:S01]  /*0a20*/  IMAD.MOV.U32 R7, RZ, RZ, R0 ;  /* 0x000000ffff077224 */ /* 0x000fe200078e0000 */
[----:B------:R-:W-:Y:S06]  /*0a30*/  BRA `(.L_x_9) ;  /* 0x0000000000107947 */ /* 0x000fec0003800000 */
.L_x_8:
[----:B-1----:R-:W-:Y:S01]  /*0a40*/  FMUL.FTZ R7, R8, R11 ;  /* 0x0000000b08077220 */ /* 0x002fe20000410000 */
[----:B------:R-:W-:-:S03]  /*0a50*/  FMUL.FTZ R6, R11, 0.5 ;  /* 0x3f0000000b067820 */ /* 0x000fc60000410000 */
[----:B------:R-:W-:-:S04]  /*0a60*/  FFMA R0, -R7, R7, R8 ;  /* 0x0000000707007223 */ /* 0x000fc80000000108 */
[----:B------:R-:W-:-:S07]  /*0a70*/  FFMA R7, R0, R6, R7 ;  /* 0x0000000600077223 */ /* 0x000fce0000000007 */
.L_x_9:
[----:B------:R-:W-:Y:S05]  /*0a80*/  BSYNC.RECONVERGENT B1 ;  /* 0x0000000000017941 */ /* 0x000fea0003800200 */
.L_x_7:
[----:B------:R-:W0:Y:S01]  /*0a90*/  MUFU.RCP R0, R7 ;  /* 0x0000000700007308 */ /* 0x000e220000001000 */
[----:B------:R-:W-:Y:S07]  /*0aa0*/  BSSY.RECONVERGENT B1, `(.L_x_10) ;  /* 0x000000f000017945 */ /* 0x000fee0003800200 */
[----:B------:R-:W1:Y:S01]  /*0ab0*/  FCHK P0, R36, R7 ;  /* 0x0000000724007302 */ /* 0x000e620000000000 */
[----:B0-----:R-:W-:-:S04]  /*0ac0*/  FFMA R9, R0, -R7, 1 ;  /* 0x3f80000000097423 */ /* 0x001fc80000000807 */
[----:B------:R-:W-:Y:S01]  /*0ad0*/  FFMA R9, R0, R9, R0 ;  /* 0x0000000900097223 */ /* 0x000fe20000000000 */
[----:B------:R-:W-:-:S03]  /*0ae0*/  LOP3.LUT R0, R33, 0x1, RZ, 0xc0, !PT ;  /* 0x0000000121007812 */ /* 0x000fc600078ec0ff */
[----:B------:R-:W-:Y:S01]  /*0af0*/  FFMA R6, R36, R9, RZ ;  /* 0x0000000924067223 */ /* 0x000fe200000000ff */
[----:B------:R-:W-:-:S03]  /*0b00*/  I2FP.F32.U32 R0, R0 ;  /* 0x0000000000007245 */ /* 0x000fc60000201000 */
[----:B------:R-:W-:Y:S02]  /*0b10*/  FFMA R8, R6, -R7, R36 ;  /* 0x8000000706087223 */ /* 0x000fe40000000024 */
[----:B------:R-:W-:Y:S02]  /*0b20*/  FADD R0, R17, -R0 ;  /* 0x8000000011007221 */ /* 0x000fe40000000000 */
[----:B------:R-:W-:Y:S01]  /*0b30*/  FFMA R11, R9, R8, R6 ;  /* 0x00000008090b7223 */ /* 0x000fe20000000006 */
[----:B------:R-:W-:Y:S01]  /*0b40*/  IMAD.WIDE.U32 R8, R33, 0x4, R4 ;  /* 0x0000000421087825 */ /* 0x000fe200078e0004 */
[----:B-1----:R-:W-:Y:S06]  /*0b50*/  @!P0 BRA `(.L_x_11) ;  /* 0x00000000000c8947 */ /* 0x002fec0003800000 */
[----:B------:R-:W-:-:S07]  /*0b60*/  MOV R10, 0xb80 ;  /* 0x00000b80000a7802 */ /* 0x000fce0000000f00 */
[----:B------:R-:W-:Y:S05]  /*0b70*/  CALL.REL.NOINC `($__internal_1_$__cuda_sm3x_div_rn_noftz_f32_slowpath) ;  /* 0x00000004006c7944 */ /* 0x000fea0003c00000 */
[----:B------:R-:W-:-:S07]  /*0b80*/  IMAD.MOV.U32 R11, RZ, RZ, R6 ;  /* 0x000000ffff0b7224 */ /* 0x000fce00078e0006 */
.L_x_11:
[----:B------:R-:W-:Y:S05]  /*0b90*/  BSYNC.RECONVERGENT B1 ;  /* 0x0000000000017941 */ /* 0x000fea0003800200 */
.L_x_10:
[----:B------:R-:W-:Y:S01]  /*0ba0*/  IADD3 R33, PT, PT, R33, 0x1, RZ ;  /* 0x0000000121217810 */ /* 0x000fe20007ffe0ff */
[----:B------:R-:W-:Y:S01]  /*0bb0*/  FFMA R11, R0, R11, RZ ;  /* 0x0000000b000b7223 */ /* 0x000fe200000000ff */
[----:B------:R-:W-:Y:S02]  /*0bc0*/  IMAD.MOV.U32 R36, RZ, RZ, R19 ;  /* 0x000000ffff247224 */ /* 0x000fe400078e0013 */
[----:B------:R-:W0:Y:S02]  /*0bd0*/  I2F.F64.U32 R6, R33 ;  /* 0x0000002100067312 */ /* 0x000e240000201800 */
[----:B------:R1:W-:Y:S01]  /*0be0*/  ST.E desc[UR36][R8.64], R11 ;  /* 0x0000000b08007985 */ /* 0x0003e2000c101924 */
[----:B0-----:R-:W-:-:S14]  /*0bf0*/  DSETP.GT.AND P0, PT, R22, R6, PT ;  /* 0x000000061600722a */ /* 0x001fdc0003f04000 */
[----:B-1----:R-:W-:Y:S05]  /*0c00*/  @P0 BRA `(.L_x_12) ;  /* 0xfffffff800500947 */ /* 0x002fea000383ffff */
.L_x_4:
[----:B------:R-:W-:Y:S05]  /*0c10*/  BSYNC.RECONVERGENT B0 ;  /* 0x0000000000007941 */ /* 0x000fea0003800200 */
.L_x_3:
[----:B------:R-:W-:Y:S01]  /*0c20*/  DSETP.GT.AND P0, PT, R22, 1, PT ;  /* 0x3ff000001600742a */ /* 0x000fe20003f04000 */
[----:B------:R-:W-:-:S13]  /*0c30*/  BSSY.RECONVERGENT B0, `(.L_x_13) ;  /* 0x0000020000007945 */ /* 0x000fda0003800200 */
[----:B------:R-:W-:Y:S05]  /*0c40*/  @!P0 BRA `(.L_x_14) ;  /* 0x0000000000788947 */ /* 0x000fea0003800000 */
[----:B------:R-:W-:Y:S02]  /*0c50*/  IMAD.MOV.U32 R0, RZ, RZ, RZ ;  /* 0x000000ffff007224 */ /* 0x000fe400078e00ff */
[----:B------:R-:W-:-:S07]  /*0c60*/  IMAD.MOV.U32 R3, RZ, RZ, 0x1 ;  /* 0x00000001ff037424 */ /* 0x000fce00078e00ff */
.L_x_17:
[----:B------:R-:W-:-:S06]  /*0c70*/  IMAD R6, R0, 0x4, R1 ;  /* 0x0000000400067824 */ /* 0x000fcc00078e0201 */
[----:B------:R-:W2:Y:S01]  /*0c80*/  LDL R6, [R6] ;  /* 0x0000000006067983 */ /* 0x000ea20000100800 */
[----:B------:R-:W-:Y:S01]  /*0c90*/  IMAD.MOV.U32 R9, RZ, RZ, 0x40c00000 ;  /* 0x40c00000ff097424 */ /* 0x000fe200078e00ff */
[----:B------:R-:W-:Y:S01]  /*0ca0*/  BSSY.RECONVERGENT B1, `(.L_x_15) ;  /* 0x0000013000017945 */ /* 0x000fe20003800200 */
[----:B------:R-:W-:Y:S02]  /*0cb0*/  IMAD.SHL.U32 R14, R3, 0x2, RZ ;  /* 0x00000002030e7824 */ /* 0x000fe400078e00ff */
[----:B------:R-:W-:Y:S02]  /*0cc0*/  IMAD.MOV.U32 R13, RZ, RZ, RZ ;  /* 0x000000ffff0d7224 */ /* 0x000fe400078e00ff */
[C---:B--2---:R-:W-:Y:S01]  /*0cd0*/  FMUL R7, R6.reuse, R6 ;  /* 0x0000000606077220 */ /* 0x044fe20000400000 */
[----:B------:R-:W-:-:S03]  /*0ce0*/  FFMA R9, R6, R9, -15 ;  /* 0xc170000006097423 */ /* 0x000fc60000000009 */
[C---:B------:R-:W-:Y:S01]  /*0cf0*/  FMUL R7, R6.reuse, R7 ;  /* 0x0000000706077220 */ /* 0x040fe20000400000 */
[----:B------:R-:W-:-:S04]  /*0d00*/  FFMA R8, R6, R9, 10 ;  /* 0x4120000006087423 */ /* 0x000fc80000000009 */
[----:B------:R-:W-:-:S07]  /*0d10*/  FMUL R17, R7, R8 ;  /* 0x0000000807117220 */ /* 0x000fce0000400000 */
.L_x_16:
[----:B0-----:R-:W-:-:S05]  /*0d20*/  IMAD.WIDE R6, R13, 0x4, R4 ;  /* 0x000000040d067825 */ /* 0x001fca00078e0204 */
[----:B------:R-:W2:Y:S01]  /*0d30*/  LD.E R12, desc[UR36][R6.64] ;  /* 0x00000024060c7980 */ /* 0x000ea2000c101900 */
[----:B------:R-:W-:-:S06]  /*0d40*/  IMAD.WIDE R8, R3, 0x4, R6 ;  /* 0x0000000403087825 */ /* 0x000fcc00078e0206 */
[----:B------:R-:W2:Y:S01]  /*0d50*/  LD.E R9, desc[UR36][R8.64] ;  /* 0x0000002408097980 */ /* 0x000ea2000c101900 */
[----:B------:R-:W-:-:S04]  /*0d60*/  IMAD.IADD R13, R14, 0x1, R13 ;  /* 0x000000010e0d7824 */ /* 0x000fc800078e020d */
[----:B------:R-:W0:Y:S02]  /*0d70*/  I2F.F64.U32 R10, R13 ;  /* 0x0000000d000a7312 */ /* 0x000e240000201800 */
[----:B0-----:R-:W-:Y:S01]  /*0d80*/  DSETP.GE.AND P0, PT, R22, R10, PT ;  /* 0x0000000a1600722a */ /* 0x001fe20003f06000 */
[----:B--2---:R-:W-:-:S04]  /*0d90*/  FADD R15, -R12, R9 ;  /* 0x000000090c0f7221 */ /* 0x004fc80000000100 */
[----:B------:R-:W-:-:S05]  /*0da0*/  FFMA R15, R17, R15, R12 ;  /* 0x0000000f110f7223 */ /* 0x000fca000000000c */
[----:B------:R0:W-:Y:S04]  /*0db0*/  ST.E desc[UR36][R6.64], R15 ;  /* 0x0000000f06007985 */ /* 0x0001e8000c101924 */
[----:B------:R-:W-:Y:S05]  /*0dc0*/  @P0 BRA `(.L_x_16) ;  /* 0xfffffffc00d40947 */ /* 0x000fea000383ffff */
[----:B------:R-:W-:Y:S05]  /*0dd0*/  BSYNC.RECONVERGENT B1 ;  /* 0x0000000000017941 */ /* 0x000fea0003800200 */
.L_x_15:
[----:B0-----:R-:W0:Y:S01]  /*0de0*/  I2F.F64.U32 R6, R14 ;  /* 0x0000000e00067312 */ /* 0x001e220000201800 */
[----:B------:R-:W-:Y:S01]  /*0df0*/  IADD3 R0, PT, PT, R0, 0x1, RZ ;  /* 0x0000000100007810 */ /* 0x000fe20007ffe0ff */
[----:B------:R-:W-:Y:S01]  /*0e00*/  IMAD.MOV.U32 R3, RZ, RZ, R14 ;  /* 0x000000ffff037224 */ /* 0x000fe200078e000e */
[----:B0-----:R-:W-:-:S14]  /*0e10*/  DSETP.GT.AND P0, PT, R22, R6, PT ;  /* 0x000000061600722a */ /* 0x001fdc0003f04000 */
[----:B------:R-:W-:Y:S05]  /*0e20*/  @P0 BRA `(.L_x_17) ;  /* 0xfffffffc00900947 */ /* 0x000fea000383ffff */
.L_x_14:
[----:B------:R-:W-:Y:S05]  /*0e30*/  BSYNC.RECONVERGENT B0 ;  /* 0x0000000000007941 */ /* 0x000fea0003800200 */
.L_x_13:
[----:B------:R-:W2:Y:S01]  /*0e40*/  LD.E R3, desc[UR36][R4.64] ;  /* 0x0000002404037980 */ /* 0x000ea2000c101900 */
[----:B------:R-:W0:Y:S01]  /*0e50*/  LDC.64 R16, c[0x0][0x380] ;  /* 0x0000e000ff107b82 */ /* 0x000e220000000a00 */
[----:B------:R-:W-:-:S07]  /*0e60*/  MOV R0, 0x8 ;  /* 0x0000000800007802 */ /* 0x000fce0000000f00 */
[----:B------:R1:W3:Y:S01]  /*0e70*/  LDC.64 R6, c[0x4][R0] ;  /* 0x0100000000067b82 */ /* 0x0002e20000000a00 */
[----:B0-----:R-:W-:-:S05]  /*0e80*/  IMAD.WIDE R16, R18, 0x4, R16 ;  /* 0x0000000412107825 */ /* 0x001fca00078e0210 */
[----:B--23--:R1:W-:Y:S02]  /*0e90*/  STG.E desc[UR36][R16.64], R3 ;  /* 0x0000000310007986 */ /* 0x00c3e4000c101924 */
[----:B------:R-:W-:-:S07]  /*0ea0*/  LEPC R20, `(.L_x_18) ;  /* 0x000000001014794e */ /* 0x000fce0000000000 */
[----:B-1----:R-:W-:Y:S05]  /*0eb0*/  CALL.ABS.NOINC R6 ;  /* 0x0000000006007343 */ /* 0x002fea0003c00000 */
.L_x_18:
[----:B------:R-:W2:Y:S02]  /*0ec0*/  LDG.E R16, desc[UR36][R16.64] ;  /* 0x0000002410107981 */ /* 0x000ea4000c1e1900 */
[C---:B--2---:R-:W-:Y:S02]  /*0ed0*/  FSETP.GEU.AND P0, PT, R16.reuse, -1, PT ;  /* 0xbf8000001000780b */ /* 0x044fe40003f0e000 */
[----:B------:R-:W-:-:S13]  /*0ee0*/  FSETP.NEU.AND P1, PT, R16, RZ, PT ;  /* 0x000000ff1000720b */ /* 0x000fda0003f2d000 */
[----:B------:R-:W-:Y:S05]  /*0ef0*/  @P0 EXIT P1 ;  /* 0x000000000000094d */ /* 0x000fea0000800000 */
[----:B------:R-:W-:Y:S01]  /*0f00*/  MOV R0, 0x10 ;  /* 0x0000001000007802 */ /* 0x000fe20000000f00 */
[----:B------:R0:W-:Y:S01]  /*0f10*/  STL [R1+0x8], R18 ;  /* 0x0000081201007387 */ /* 0x0001e20000100800 */
[----:B------:R-:W1:Y:S01]  /*0f20*/  LDCU.64 UR4, c[0x4][0x60] ;  /* 0x01000c00ff0477ac */ /* 0x000e620008000a00 */
[----:B------:R-:W-:Y:S01]  /*0f30*/  IADD3 R6, P0, P1, R1, 0x8, R2 ;  /* 0x0000000801067810 */ /* 0x000fe2000791e002 */
[----:B------:R0:W2:Y:S03]  /*0f40*/  LDC.64 R8, c[0x4][R0] ;  /* 0x0100000000087b82 */ /* 0x0000a60000000a00 */
[----:B------:R-:W-:Y:S01]  /*0f50*/  IADD3.X R7, PT, PT, RZ, UR38, RZ, P0, P1 ;  /* 0x00000026ff077c10 */ /* 0x000fe200087e24ff */
[----:B-1----:R-:W-:Y:S02]  /*0f60*/  IMAD.U32 R4, RZ, RZ, UR4 ;  /* 0x00000004ff047e24 */ /* 0x002fe4000f8e00ff */
[----:B0-----:R-:W-:-:S07]  /*0f70*/  IMAD.U32 R5, RZ, RZ, UR5 ;  /* 0x00000005ff057e24 */ /* 0x001fce000f8e00ff */
[----:B------:R-:W-:-:S07]  /*0f80*/  LEPC R20, `(.L_x_19) ;  /* 0x000000001014794e */ /* 0x000fce0000000000 */
[----:B--2---:R-:W-:Y:S05]  /*0f90*/  CALL.ABS.NOINC R8 ;  /* 0x0000000008007343 */ /* 0x004fea0003c00000 */
.L_x_19:
[----:B------:R-:W-:Y:S05]  /*0fa0*/  EXIT ;  /* 0x000000000000794d */ /* 0x000fea0003800000 */
        .weak           $__internal_0_$__cuda_sm20_sqrt_rn_f32_slowpath
        .type           $__internal_0_$__cuda_sm20_sqrt_rn_f32_slowpath,@function
        .size           $__internal_0_$__cuda_sm20_sqrt_rn_f32_slowpath,($__internal_1_$__cuda_sm3x_div_rn_noftz_f32_slowpath - $__internal_0_$__cuda_sm20_sqrt_rn_f32_slowpath)
$__internal_0_$__cuda_sm20_sqrt_rn_f32_slowpath:
[----:B------:R-:W-:-:S13]  /*0fb0*/  LOP3.LUT P0, RZ, R8, 0x7fffffff, RZ, 0xc0, !PT ;  /* 0x7fffffff08ff7812 */ /* 0x000fda000780c0ff */
[----:B------:R-:W-:Y:S01]  /*0fc0*/  @!P0 IMAD.MOV.U32 R6, RZ, RZ, R8 ;  /* 0x000000ffff068224 */ /* 0x000fe200078e0008 */
[----:B------:R-:W-:Y:S06]  /*0fd0*/  @!P0 BRA `(.L_x_20) ;  /* 0x0000000000448947 */ /* 0x000fec0003800000 */
[----:B------:R-:W-:Y:S01]  /*0fe0*/  FSETP.GEU.FTZ.AND P0, PT, R8, RZ, PT ;  /* 0x000000ff0800720b */ /* 0x000fe20003f1e000 */
[----:B------:R-:W-:-:S12]  /*0ff0*/  IMAD.MOV.U32 R0, RZ, RZ, R8 ;  /* 0x000000ffff007224 */ /* 0x000fd800078e0008 */
[----:B------:R-:W-:Y:S01]  /*1000*/  @!P0 IMAD.MOV.U32 R6, RZ, RZ, 0x7fffffff ;  /* 0x7fffffffff068424 */ /* 0x000fe200078e00ff */
[----:B------:R-:W-:Y:S06]  /*1010*/  @!P0 BRA `(.L_x_20) ;  /* 0x0000000000348947 */ /* 0x000fec0003800000 */
[----:B------:R-:W-:-:S13]  /*1020*/  FSETP.GTU.FTZ.AND P0, PT, |R0|, +INF , PT ;  /* 0x7f8000000000780b */ /* 0x000fda0003f1c200 */
[----:B------:R-:W-:Y:S01]  /*1030*/  @P0 FADD.FTZ R6, R0, 1 ;  /* 0x3f80000000060421 */ /* 0x000fe20000010000 */
[----:B------:R-:W-:Y:S06]  /*1040*/  @P0 BRA `(.L_x_20) ;  /* 0x0000000000280947 */ /* 0x000fec0003800000 */
[----:B------:R-:W-:-:S13]  /*1050*/  FSETP.NEU.FTZ.AND P0, PT, |R0|, +INF , PT ;  /* 0x7f8000000000780b */ /* 0x000fda0003f1d200 */
[----:B------:R-:W-:-:S04]  /*1060*/  @P0 FFMA R7, R0, 1.84467440737095516160e+19, RZ ;  /* 0x5f80000000070823 */ /* 0x000fc800000000ff */
[----:B------:R-:W0:Y:S02]  /*1070*/  @P0 MUFU.RSQ R6, R7 ;  /* 0x0000000700060308 */ /* 0x000e240000001400 */
[----:B0-----:R-:W-:Y:S01]  /*1080*/  @P0 FMUL.FTZ R8, R7, R6 ;  /* 0x0000000607080220 */ /* 0x001fe20000410000 */
[----:B------:R-:W-:Y:S01]  /*1090*/  @P0 FMUL.FTZ R10, R6, 0.5 ;  /* 0x3f000000060a0820 */ /* 0x000fe20000410000 */
[----:B------:R-:W-:Y:S02]  /*10a0*/  @!P0 IMAD.MOV.U32 R6, RZ, RZ, R0 ;  /* 0x000000ffff068224 */ /* 0x000fe400078e0000 */
[----:B------:R-:W-:-:S04]  /*10b0*/  @P0 FADD.FTZ R9, -R8, -RZ ;  /* 0x800000ff08090221 */ /* 0x000fc80000010100 */
[----:B------:R-:W-:-:S04]  /*10c0*/  @P0 FFMA R9, R8, R9, R7 ;  /* 0x0000000908090223 */ /* 0x000fc80000000007 */
[----:B------:R-:W-:-:S04]  /*10d0*/  @P0 FFMA R9, R9, R10, R8 ;  /* 0x0000000a09090223 */ /* 0x000fc80000000008 */
[----:B------:R-:W-:-:S07]  /*10e0*/  @P0 FMUL.FTZ R6, R9, 2.3283064365386962891e-10 ;  /* 0x2f80000009060820 */ /* 0x000fce0000410000 */
.L_x_20:
[----:B------:R-:W-:Y:S01]  /*10f0*/  IMAD.MOV.U32 R0, RZ, RZ, R6 ;  /* 0x000000ffff007224 */ /* 0x000fe200078e0006 */
[----:B------:R-:W-:Y:S01]  /*1100*/  MOV R6, R11 ;  /* 0x0000000b00067202 */ /* 0x000fe20000000f00 */
[----:B------:R-:W-:-:S04]  /*1110*/  IMAD.MOV.U32 R7, RZ, RZ, 0x0 ;  /* 0x00000000ff077424 */ /* 0x000fc800078e00ff */
[----:B------:R-:W-:Y:S05]  /*1120*/  RET.REL.NODEC R6 `(_Z6perlinPf) ;  /* 0xffffffec06b47950 */ /* 0x000fea0003c3ffff */
        .weak           $__internal_1_$__cuda_sm3x_div_rn_noftz_f32_slowpath
        .type           $__internal_1_$__cuda_sm3x_div_rn_noftz_f32_slowpath,@function
        .size           $__internal_1_$__cuda_sm3x_div_rn_noftz_f32_slowpath,($_Z6perlinPf$__internal_accurate_pow - $__internal_1_$__cuda_sm3x_div_rn_noftz_f32_slowpath)
$__internal_1_$__cuda_sm3x_div_rn_noftz_f32_slowpath:
[----:B------:R-:W-:Y:S01]  /*1130*/  SHF.R.U32.HI R11, RZ, 0x17, R7 ;  /* 0x00000017ff0b7819 */ /* 0x000fe20000011607 */
[----:B------:R-:W-:Y:S01]  /*1140*/  BSSY.RECONVERGENT B2, `(.L_x_21) ;  /* 0x0000063000027945 */ /* 0x000fe20003800200 */
[--C-:B------:R-:W-:Y:S02]  /*1150*/  SHF.R.U32.HI R6, RZ, 0x17, R36.reuse ;  /* 0x00000017ff067819 */ /* 0x100fe40000011624 */
[----:B------:R-:W-:Y:S02]  /*1160*/  LOP3.LUT R16, R11, 0xff, RZ, 0xc0, !PT ;  /* 0x000000ff0b107812 */ /* 0x000fe400078ec0ff */
[----:B------:R-:W-:Y:S01]  /*1170*/  LOP3.LUT R14, R6, 0xff, RZ, 0xc0, !PT ;  /* 0x000000ff060e7812 */ /* 0x000fe200078ec0ff */
[----:B------:R-:W-:Y:S02]  /*1180*/  IMAD.MOV.U32 R6, RZ, RZ, R36 ;  /* 0x000000ffff067224 */ /* 0x000fe400078e0024 */
[----:B------:R-:W-:Y:S02]  /*1190*/  VIADD R13, R16, 0xffffffff ;  /* 0xffffffff100d7836 */ /* 0x000fe40000000000 */
[----:B------:R-:W-:-:S03]  /*11a0*/  VIADD R12, R14, 0xffffffff ;  /* 0xffffffff0e0c7836 */ /* 0x000fc60000000000 */
[----:B------:R-:W-:-:S04]  /*11b0*/  ISETP.GT.U32.AND P0, PT, R13, 0xfd, PT ;  /* 0x000000fd0d00780c */ /* 0x000fc80003f04070 */
[----:B------:R-:W-:-:S13]  /*11c0*/  ISETP.GT.U32.OR P0, PT, R12, 0xfd, P0 ;  /* 0x000000fd0c00780c */ /* 0x000fda0000704470 */
[----:B------:R-:W-:Y:S01]  /*11d0*/  @!P0 IMAD.MOV.U32 R11, RZ, RZ, RZ ;  /* 0x000000ffff0b8224 */ /* 0x000fe200078e00ff */
[----:B------:R-:W-:Y:S06]  /*11e0*/  @!P0 BRA `(.L_x_22) ;  /* 0x00000000005c8947 */ /* 0x000fec0003800000 */
[----:B------:R-:W-:Y:S02]  /*11f0*/  FSETP.GTU.FTZ.AND P1, PT, |R7|, +INF , PT ;  /* 0x7f8000000700780b */ /* 0x000fe40003f3c200 */
[----:B------:R-:W-:-:S04]  /*1200*/  FSETP.GTU.FTZ.AND P0, PT, |R36|, +INF , PT ;  /* 0x7f8000002400780b */ /* 0x000fc80003f1c200 */
[----:B------:R-:W-:-:S13]  /*1210*/  PLOP3.LUT P0, PT, P0, P1, PT, 0xf8, 0x8f ;  /* 0x00000000008f781c */ /* 0x000fda0000703f70 */
[----:B------:R-:W-:Y:S05]  /*1220*/  @P0 BRA `(.L_x_23) ;  /* 0x00000004004c0947 */ /* 0x000fea0003800000 */
[----:B------:R-:W-:-:S13]  /*1230*/  LOP3.LUT P0, RZ, R7, 0x7fffffff, R6, 0xc8, !PT ;  /* 0x7fffffff07ff7812 */ /* 0x000fda000780c806 */
[----:B------:R-:W-:Y:S05]  /*1240*/  @!P0 BRA `(.L_x_24) ;  /* 0x00000004003c8947 */ /* 0x000fea0003800000 */
[C---:B------:R-:W-:Y:S02]  /*1250*/  FSETP.NEU.FTZ.AND P2, PT, |R36|.reuse, +INF , PT ;  /* 0x7f8000002400780b */ /* 0x040fe40003f5d200 */
[----:B------:R-:W-:Y:S02]  /*1260*/  FSETP.NEU.FTZ.AND P1, PT, |R7|, +INF , PT ;  /* 0x7f8000000700780b */ /* 0x000fe40003f3d200 */
[----:B------:R-:W-:-:S11]  /*1270*/  FSETP.NEU.FTZ.AND P0, PT, |R36|, +INF , PT ;  /* 0x7f8000002400780b */ /* 0x000fd60003f1d200 */
[----:B------:R-:W-:Y:S05]  /*1280*/  @!P1 BRA !P2, `(.L_x_24) ;  /* 0x00000004002c9947 */ /* 0x000fea0005000000 */
[----:B------:R-:W-:-:S04]  /*1290*/  LOP3.LUT P2, RZ, R6, 0x7fffffff, RZ, 0xc0, !PT ;  /* 0x7fffffff06ff7812 */ /* 0x000fc8000784c0ff */
[----:B------:R-:W-:-:S13]  /*12a0*/  PLOP3.LUT P1, PT, P1, P2, PT, 0x2f, 0xf2 ;  /* 0x0000000000f2781c */ /* 0x000fda0000f24577 */
[----:B------:R-:W-:Y:S05]  /*12b0*/  @P1 BRA `(.L_x_25) ;  /* 0x0000000400181947 */ /* 0x000fea0003800000 */
[----:B------:R-:W-:-:S04]  /*12c0*/  LOP3.LUT P1, RZ, R7, 0x7fffffff, RZ, 0xc0, !PT ;  /* 0x7fffffff07ff7812 */ /* 0x000fc8000782c0ff */
[----:B------:R-:W-:-:S13]  /*12d0*/  PLOP3.LUT P0, PT, P0, P1, PT, 0x2f, 0xf2 ;  /* 0x0000000000f2781c */ /* 0x000fda0000702577 */
[----:B------:R-:W-:Y:S05]  /*12e0*/  @P0 BRA `(.L_x_26) ;  /* 0x0000000400000947 */ /* 0x000fea0003800000 */
[----:B------:R-:W-:Y:S02]  /*12f0*/  ISETP.GE.AND P0, PT, R12, RZ, PT ;  /* 0x000000ff0c00720c */ /* 0x000fe40003f06270 */
[----:B------:R-:W-:-:S11]  /*1300*/  ISETP.GE.AND P1, PT, R13, RZ, PT ;  /* 0x000000ff0d00720c */ /* 0x000fd60003f26270 */
[----:B------:R-:W-:Y:S02]  /*1310*/  @P0 IMAD.MOV.U32 R11, RZ, RZ, RZ ;  /* 0x000000ffff0b0224 */ /* 0x000fe400078e00ff */
[----:B------:R-:W-:Y:S01]  /*1320*/  @!P0 FFMA R6, R36, 1.84467440737095516160e+19, RZ ;  /* 0x5f80000024068823 */ /* 0x000fe200000000ff */
[----:B------:R-:W-:Y:S02]  /*1330*/  @!P0 IMAD.MOV.U32 R11, RZ, RZ, -0x40 ;  /* 0xffffffc0ff0b8424 */ /* 0x000fe400078e00ff */
[----:B------:R-:W-:Y:S02]  /*1340*/  @!P1 FFMA R7, R7, 1.84467440737095516160e+19, RZ ;  /* 0x5f80000007079823 */ /* 0x000fe400000000ff */
[----:B------:R-:W-:-:S07]  /*1350*/  @!P1 VIADD R11, R11, 0x40 ;  /* 0x000000400b0b9836 */ /* 0x000fce0000000000 */
.L_x_22:
[----:B------:R-:W-:Y:S01]  /*1360*/  LEA R12, R16, 0xc0800000, 0x17 ;  /* 0xc0800000100c7811 */ /* 0x000fe200078eb8ff */
[----:B------:R-:W-:Y:S03]  /*1370*/  BSSY.RECONVERGENT B3, `(.L_x_27) ;  /* 0x0000036000037945 */ /* 0x000fe60003800200 */
[----:B------:R-:W-:Y:S01]  /*1380*/  IADD3 R12, PT, PT, -R12, R7, RZ ;  /* 0x000000070c0c7210 */ /* 0x000fe20007ffe1ff */
[----:B------:R-:W-:-:S03]  /*1390*/  VIADD R7, R14, 0xffffff81 ;  /* 0xffffff810e077836 */ /* 0x000fc60000000000 */
[----:B------:R0:W1:Y:S01]  /*13a0*/  MUFU.RCP R13, R12 ;  /* 0x0000000c000d7308 */ /* 0x0000620000001000 */
[----:B------:R-:W-:Y:S01]  /*13b0*/  FADD.FTZ R15, -R12, -RZ ;  /* 0x800000ff0c0f7221 */ /* 0x000fe20000010100 */
[C---:B------:R-:W-:Y:S01]  /*13c0*/  IMAD R6, R7.reuse, -0x800000, R6 ;  /* 0xff80000007067824 */ /* 0x040fe200078e0206 */
[----:B0-----:R-:W-:-:S05]  /*13d0*/  IADD3 R12, PT, PT, R7, 0x7f, -R16 ;  /* 0x0000007f070c7810 */ /* 0x001fca0007ffe810 */
[----:B------:R-:W-:Y:S02]  /*13e0*/  IMAD.IADD R12, R12, 0x1, R11 ;  /* 0x000000010c0c7824 */ /* 0x000fe400078e020b */
[----:B-1----:R-:W-:-:S04]  /*13f0*/  FFMA R14, R13, R15, 1 ;  /* 0x3f8000000d0e7423 */ /* 0x002fc8000000000f */
[----:B------:R-:W-:-:S04]  /*1400*/  FFMA R20, R13, R14, R13 ;  /* 0x0000000e0d147223 */ /* 0x000fc8000000000d */
[----:B------:R-:W-:-:S04]  /*1410*/  FFMA R13, R6, R20, RZ ;  /* 0x00000014060d7223 */ /* 0x000fc800000000ff */
[----:B------:R-:W-:-:S04]  /*1420*/  FFMA R14, R15, R13, R6 ;  /* 0x0000000d0f0e7223 */ /* 0x000fc80000000006 */
[----:B------:R-:W-:-:S04]  /*1430*/  FFMA R13, R20, R14, R13 ;  /* 0x0000000e140d7223 */ /* 0x000fc8000000000d */
[----:B------:R-:W-:-:S04]  /*1440*/  FFMA R14, R15, R13, R6 ;  /* 0x0000000d0f0e7223 */ /* 0x000fc80000000006 */
[----:B------:R-:W-:-:S05]  /*1450*/  FFMA R6, R20, R14, R13 ;  /* 0x0000000e14067223 */ /* 0x000fca000000000d */
[----:B------:R-:W-:-:S04]  /*1460*/  SHF.R.U32.HI R7, RZ, 0x17, R6 ;  /* 0x00000017ff077819 */ /* 0x000fc80000011606 */
[----:B------:R-:W-:-:S05]  /*1470*/  LOP3.LUT R7, R7, 0xff, RZ, 0xc0, !PT ;  /* 0x000000ff07077812 */ /* 0x000fca00078ec0ff */
[----:B------:R-:W-:-:S04]  /*1480*/  IMAD.IADD R15, R7, 0x1, R12 ;  /* 0x00000001070f7824 */ /* 0x000fc800078e020c */
[----:B------:R-:W-:-:S05]  /*1490*/  VIADD R7, R15, 0xffffffff ;  /* 0xffffffff0f077836 */ /* 0x000fca0000000000 */
[----:B------:R-:W-:-:S13]  /*14a0*/  ISETP.GE.U32.AND P0, PT, R7, 0xfe, PT ;  /* 0x000000fe0700780c */ /* 0x000fda0003f06070 */
[----:B------:R-:W-:Y:S05]  /*14b0*/  @!P0 BRA `(.L_x_28) ;  /* 0x0000000000808947 */ /* 0x000fea0003800000 */
[----:B------:R-:W-:-:S13]  /*14c0*/  ISETP.GT.AND P0, PT, R15, 0xfe, PT ;  /* 0x000000fe0f00780c */ /* 0x000fda0003f04270 */
[----:B------:R-:W-:Y:S05]  /*14d0*/  @P0 BRA `(.L_x_29) ;  /* 0x00000000006c0947 */ /* 0x000fea0003800000 */
[----:B------:R-:W-:-:S13]  /*14e0*/  ISETP.GE.AND P0, PT, R15, 0x1, PT ;  /* 0x000000010f00780c */ /* 0x000fda0003f06270 */
[----:B------:R-:W-:Y:S05]  /*14f0*/  @P0 BRA `(.L_x_30) ;  /* 0x0000000000740947 */ /* 0x000fea0003800000 */
[----:B------:R-:W-:Y:S02]  /*1500*/  ISETP.GE.AND P0, PT, R15, -0x18, PT ;  /* 0xffffffe80f00780c */ /* 0x000fe40003f06270 */
[----:B------:R-:W-:-:S11]  /*1510*/  LOP3.LUT R6, R6, 0x80000000, RZ, 0xc0, !PT ;  /* 0x8000000006067812 */ /* 0x000fd600078ec0ff */
[----:B------:R-:W-:Y:S05]  /*1520*/  @!P0 BRA `(.L_x_30) ;  /* 0x0000000000688947 */ /* 0x000fea0003800000 */
[CCC-:B------:R-:W-:Y:S01]  /*1530*/  FFMA.RZ R7, R20.reuse, R14.reuse, R13.reuse ;  /* 0x0000000e14077223 */ /* 0x1c0fe2000000c00d */
[CCC-:B------:R-:W-:Y:S01]  /*1540*/  FFMA.RM R12, R20.reuse, R14.reuse, R13.reuse ;  /* 0x0000000e140c7223 */ /* 0x1c0fe2000000400d */
[C---:B------:R-:W-:Y:S02]  /*1550*/  ISETP.NE.AND P2, PT, R15.reuse, RZ, PT ;  /* 0x000000ff0f00720c */ /* 0x040fe40003f45270 */
[----:B------:R-:W-:Y:S02]  /*1560*/  ISETP.NE.AND P1, PT, R15, RZ, PT ;  /* 0x000000ff0f00720c */ /* 0x000fe40003f25270 */
[----:B------:R-:W-:Y:S01]  /*1570*/  LOP3.LUT R11, R7, 0x7fffff, RZ, 0xc0, !PT ;  /* 0x007fffff070b7812 */ /* 0x000fe200078ec0ff */
[----:B------:R-:W-:Y:S01]  /*1580*/  FFMA.RP R7, R20, R14, R13 ;  /* 0x0000000e14077223 */ /* 0x000fe2000000800d */
[----:B------:R-:W-:Y:S02]  /*1590*/  VIADD R14, R15, 0x20 ;  /* 0x000000200f0e7836 */ /* 0x000fe40000000000 */
[----:B------:R-:W-:Y:S01]  /*15a0*/  LOP3.LUT R11, R11, 0x800000, RZ, 0xfc, !PT ;  /* 0x008000000b0b7812 */ /* 0x000fe200078efcff */
[----:B------:R-:W-:Y:S01]  /*15b0*/  IMAD.MOV R13, RZ, RZ, -R15 ;  /* 0x000000ffff0d7224 */ /* 0x000fe200078e0a0f */
[----:B------:R-:W-:-:S02]  /*15c0*/  FSETP.NEU.FTZ.AND P0, PT, R7, R12, PT ;  /* 0x0000000c0700720b */ /* 0x000fc40003f1d000 */
[----:B------:R-:W-:Y:S02]  /*15d0*/  SHF.L.U32 R14, R11, R14, RZ ;  /* 0x0000000e0b0e7219 */ /* 0x000fe400000006ff */
[----:B------:R-:W-:Y:S02]  /*15e0*/  SEL R12, R13, RZ, P2 ;  /* 0x000000ff0d0c7207 */ /* 0x000fe40001000000 */
[----:B------:R-:W-:Y:S02]  /*15f0*/  ISETP.NE.AND P1, PT, R14, RZ, P1 ;  /* 0x000000ff0e00720c */ /* 0x000fe40000f25270 */
[----:B------:R-:W-:Y:S02]  /*1600*/  SHF.R.U32.HI R12, RZ, R12, R11 ;  /* 0x0000000cff0c7219 */ /* 0x000fe4000001160b */
[----:B------:R-:W-:Y:S02]  /*1610*/  PLOP3.LUT P0, PT, P0, P1, PT, 0xf8, 0x8f ;  /* 0x00000000008f781c */ /* 0x000fe40000703f70 */
[----:B------:R-:W-:-:S02]  /*1620*/  SHF.R.U32.HI R14, RZ, 0x1, R12 ;  /* 0x00000001ff0e7819 */ /* 0x000fc4000001160c */
[----:B------:R-:W-:-:S04]  /*1630*/  SEL R7, RZ, 0x1, !P0 ;  /* 0x00000001ff077807 */ /* 0x000fc80004000000 */
[----:B------:R-:W-:-:S04]  /*1640*/  LOP3.LUT R7, R7, 0x1, R14, 0xf8, !PT ;  /* 0x0000000107077812 */ /* 0x000fc800078ef80e */
[----:B------:R-:W-:-:S05]  /*1650*/  LOP3.LUT R7, R7, R12, RZ, 0xc0, !PT ;  /* 0x0000000c07077212 */ /* 0x000fca00078ec0ff */
[----:B------:R-:W-:-:S05]  /*1660*/  IMAD.IADD R7, R14, 0x1, R7 ;  /* 0x000000010e077824 */ /* 0x000fca00078e0207 */
[----:B------:R-:W-:Y:S01]  /*1670*/  LOP3.LUT R6, R7, R6, RZ, 0xfc, !PT ;  /* 0x0000000607067212 */ /* 0x000fe200078efcff */
[----:B------:R-:W-:Y:S06]  /*1680*/  BRA `(.L_x_30) ;  /* 0x0000000000107947 */ /* 0x000fec0003800000 */
.L_x_29:
[----:B------:R-:W-:-:S04]  /*1690*/  LOP3.LUT R6, R6, 0x80000000, RZ, 0xc0, !PT ;  /* 0x8000000006067812 */ /* 0x000fc800078ec0ff */
[----:B------:R-:W-:Y:S01]  /*16a0*/  LOP3.LUT R6, R6, 0x7f800000, RZ, 0xfc, !PT ;  /* 0x7f80000006067812 */ /* 0x000fe200078efcff */
[----:B------:R-:W-:Y:S06]  /*16b0*/  BRA `(.L_x_30) ;  /* 0x0000000000047947 */ /* 0x000fec0003800000 */
.L_x_28:
[----:B------:R-:W-:-:S07]  /*16c0*/  IMAD R6, R12, 0x800000, R6 ;  /* 0x008000000c067824 */ /* 0x000fce00078e0206 */
.L_x_30:
[----:B------:R-:W-:Y:S05]  /*16d0*/  BSYNC.RECONVERGENT B3 ;  /* 0x0000000000037941 */ /* 0x000fea0003800200 */
.L_x_27:
[----:B------:R-:W-:Y:S05]  /*16e0*/  BRA `(.L_x_31) ;  /* 0x0000000000207947 */ /* 0x000fea0003800000 */
.L_x_26:
[----:B------:R-:W-:-:S04]  /*16f0*/  LOP3.LUT R6, R7, 0x80000000, R6, 0x48, !PT ;  /* 0x8000000007067812 */ /* 0x000fc800078e4806 */
[----:B------:R-:W-:Y:S01]  /*1700*/  LOP3.LUT R6, R6, 0x7f800000, RZ, 0xfc, !PT ;  /* 0x7f80000006067812 */ /* 0x000fe200078efcff */
[----:B------:R-:W-:Y:S06]  /*1710*/  BRA `(.L_x_31) ;  /* 0x0000000000147947 */ /* 0x000fec0003800000 */
.L_x_25:
[----:B------:R-:W-:Y:S01]  /*1720*/  LOP3.LUT R6, R7, 0x80000000, R6, 0x48, !PT ;  /* 0x8000000007067812 */ /* 0x000fe200078e4806 */
[----:B------:R-:W-:Y:S06]  /*1730*/  BRA `(.L_x_31) ;  /* 0x00000000000c7947 */ /* 0x000fec0003800000 */
.L_x_24:
[----:B------:R-:W0:Y:S01]  /*1740*/  MUFU.RSQ R6, -QNAN ;  /* 0xffc0000000067908 */ /* 0x000e220000001400 */
[----:B------:R-:W-:Y:S05]  /*1750*/  BRA `(.L_x_31) ;  /* 0x0000000000047947 */ /* 0x000fea0003800000 */
.L_x_23:
[----:B------:R-:W-:-:S07]  /*1760*/  FADD.FTZ R6, R36, R7 ;  /* 0x0000000724067221 */ /* 0x000fce0000010000 */
.L_x_31:
[----:B------:R-:W-:Y:S05]  /*1770*/  BSYNC.RECONVERGENT B2 ;  /* 0x0000000000027941 */ /* 0x000fea0003800200 */
.L_x_21:
[----:B------:R-:W-:-:S04]  /*1780*/  HFMA2 R11, -RZ, RZ, 0, 0 ;  /* 0x00000000ff0b7431 */ /* 0x000fc800000001ff */
[----:B0-----:R-:W-:Y:S05]  /*1790*/  RET.REL.NODEC R10 `(_Z6perlinPf) ;  /* 0xffffffe80a187950 */ /* 0x001fea0003c3ffff */
        .type           $_Z6perlinPf$__internal_accurate_pow,@function
        .size           $_Z6perlinPf$__internal_accurate_pow,(.L_x_36 - $_Z6perlinPf$__internal_accurate_pow)
$_Z6perlinPf$__internal_accurate_pow:
[----:B------:R-:W-:Y:S01]  /*17a0*/  ISETP.GT.U32.AND P0, PT, R35, 0xfffff, PT ;  /* 0x000fffff2300780c */ /* 0x000fe20003f04070 */
[--C-:B------:R-:W-:Y:S01]  /*17b0*/  IMAD.MOV.U32 R7, RZ, RZ, R35.reuse ;  /* 0x000000ffff077224 */ /* 0x100fe200078e0023 */
[----:B------:R-:W-:Y:S01]  /*17c0*/  MOV R11, 0x3ed0f5d2 ;  /* 0x3ed0f5d2000b7802 */ /* 0x000fe20000000f00 */
[----:B------:R-:W-:Y:S01]  /*17d0*/  IMAD.MOV.U32 R10, RZ, RZ, 0x41ad3b5a ;  /* 0x41ad3b5aff0a7424 */ /* 0x000fe200078e00ff */
[----:B------:R-:W-:Y:S01]  /*17e0*/  UMOV UR4, 0x7d2cafe2 ;  /* 0x7d2cafe200047882 */ /* 0x000fe20000000000 */
[----:B------:R-:W-:Y:S01]  /*17f0*/  UMOV UR5, 0x3eb0f5ff ;  /* 0x3eb0f5ff00057882 */ /* 0x000fe20000000000 */
[----:B------:R-:W-:Y:S01]  /*1800*/  SHF.R.U32.HI R35, RZ, 0x14, R35 ;  /* 0x00000014ff237819 */ /* 0x000fe20000011623 */
[----:B------:R-:W-:Y:S01]  /*1810*/  UMOV UR6, 0x3b39803f ;  /* 0x3b39803f00067882 */ /* 0x000fe20000000000 */
[----:B------:R-:W-:-:S05]  /*1820*/  UMOV UR7, 0x3c7abc9e ;  /* 0x3c7abc9e00077882 */ /* 0x000fca0000000000 */
[----:B------:R-:W-:-:S10]  /*1830*/  @!P0 DMUL R12, R6, 1.80143985094819840000e+16 ;  /* 0x43500000060c8828 */ /* 0x000fd40000000000 */
[----:B------:R-:W-:Y:S01]  /*1840*/  @!P0 IMAD.MOV.U32 R7, RZ, RZ, R13 ;  /* 0x000000ffff078224 */ /* 0x000fe200078e000d */
[----:B------:R-:W-:Y:S01]  /*1850*/  @!P0 LEA.HI R35, R13, 0xffffffca, RZ, 0xc ;  /* 0xffffffca0d238811 */ /* 0x000fe200078f60ff */
[----:B------:R-:W-:-:S03]  /*1860*/  @!P0 IMAD.MOV.U32 R6, RZ, RZ, R12 ;  /* 0x000000ffff068224 */ /* 0x000fc600078e000c */
[----:B------:R-:W-:Y:S01]  /*1870*/  LOP3.LUT R7, R7, 0x800fffff, RZ, 0xc0, !PT ;  /* 0x800fffff07077812 */ /* 0x000fe200078ec0ff */
[----:B------:R-:W-:Y:S02]  /*1880*/  IMAD.MOV.U32 R8, RZ, RZ, R6 ;  /* 0x000000ffff087224 */ /* 0x000fe400078e0006 */
[----:B------:R-:W-:Y:S01]  /*1890*/  IMAD.MOV.U32 R6, RZ, RZ, RZ ;  /* 0x000000ffff067224 */ /* 0x000fe200078e00ff */
[----:B------:R-:W-:-:S04]  /*18a0*/  LOP3.LUT R9, R7, 0x3ff00000, RZ, 0xfc, !PT ;  /* 0x3ff0000007097812 */ /* 0x000fc800078efcff */
[----:B------:R-:W-:-:S13]  /*18b0*/  ISETP.GE.U32.AND P1, PT, R9, 0x3ff6a09f, PT ;  /* 0x3ff6a09f0900780c */ /* 0x000fda0003f26070 */
[----:B------:R-:W-:-:S04]  /*18c0*/  @P1 VIADD R7, R9, 0xfff00000 ;  /* 0xfff0000009071836 */ /* 0x000fc80000000000 */
[----:B------:R-:W-:-:S06]  /*18d0*/  @P1 IMAD.MOV.U32 R9, RZ, RZ, R7 ;  /* 0x000000ffff091224 */ /* 0x000fcc00078e0007 */
[C---:B------:R-:W-:Y:S02]  /*18e0*/  DADD R20, R8.reuse, 1 ;  /* 0x3ff0000008147429 */ /* 0x040fe40000000000 */
[----:B------:R-:W-:-:S04]  /*18f0*/  DADD R8, R8, -1 ;  /* 0xbff0000008087429 */ /* 0x000fc80000000000 */
[----:B------:R-:W0:Y:S02]  /*1900*/  MUFU.RCP64H R7, R21 ;  /* 0x0000001500077308 */ /* 0x000e240000001800 */
[----:B0-----:R-:W-:-:S08]  /*1910*/  DFMA R24, -R20, R6, 1 ;  /* 0x3ff000001418742b */ /* 0x001fd00000000106 */
[----:B------:R-:W-:-:S08]  /*1920*/  DFMA R24, R24, R24, R24 ;  /* 0x000000181818722b */ /* 0x000fd00000000018 */
[----:B------:R-:W-:-:S08]  /*1930*/  DFMA R24, R6, R24, R6 ;  /* 0x000000180618722b */ /* 0x000fd00000000006 */
[----:B------:R-:W-:-:S08]  /*1940*/  DMUL R6, R8, R24 ;  /* 0x0000001808067228 */ /* 0x000fd00000000000 */
[----:B------:R-:W-:-:S08]  /*1950*/  DFMA R6, R8, R24, R6 ;  /* 0x000000180806722b */ /* 0x000fd00000000006 */
[----:B------:R-:W-:-:S08]  /*1960*/  DMUL R26, R6, R6 ;  /* 0x00000006061a7228 */ /* 0x000fd00000000000 */
[----:B------:R-:W-:Y:S01]  /*1970*/  DFMA R10, R26, UR4, R10 ;  /* 0x000000041a0a7c2b */ /* 0x000fe2000800000a */
[----:B------:R-:W-:Y:S01]  /*1980*/  UMOV UR4, 0x75488a3f ;  /* 0x75488a3f00047882 */ /* 0x000fe20000000000 */
[----:B------:R-:W-:-:S06]  /*1990*/  UMOV UR5, 0x3ef3b20a ;  /* 0x3ef3b20a00057882 */ /* 0x000fcc0000000000 */
[----:B------:R-:W-:Y:S01]  /*19a0*/  DFMA R20, R26, R10, UR4 ;  /* 0x000000041a147e2b */ /* 0x000fe2000800000a */
[----:B------:R-:W-:Y:S01]  /*19b0*/  UMOV UR4, 0xe4faecd5 ;  /* 0xe4faecd500047882 */ /* 0x000fe20000000000 */
[----:B------:R-:W-:Y:S01]  /*19c0*/  UMOV UR5, 0x3f1745cd ;  /* 0x3f1745cd00057882 */ /* 0x000fe20000000000 */
[----:B------:R-:W-:-:S05]  /*19d0*/  DADD R10, R8, -R6 ;  /* 0x00000000080a7229 */ /* 0x000fca0000000806 */
[----:B------:R-:W-:Y:S01]  /*19e0*/  DFMA R20, R26, R20, UR4 ;  /* 0x000000041a147e2b */ /* 0x000fe20008000014 */
[----:B------:R-:W-:Y:S01]  /*19f0*/  UMOV UR4, 0x258a578b ;  /* 0x258a578b00047882 */ /* 0x000fe20000000000 */
[----:B------:R-:W-:Y:S01]  /*1a00*/  UMOV UR5, 0x3f3c71c7 ;  /* 0x3f3c71c700057882 */ /* 0x000fe20000000000 */
[----:B------:R-:W-:-:S05]  /*1a10*/  DADD R10, R10, R10 ;  /* 0x000000000a0a7229 */ /* 0x000fca000000000a */
[----:B------:R-:W-:Y:S01]  /*1a20*/  DFMA R20, R26, R20, UR4 ;  /* 0x000000041a147e2b */ /* 0x000fe20008000014 */
[----:B------:R-:W-:Y:S01]  /*1a30*/  UMOV UR4, 0x9242b910 ;  /* 0x9242b91000047882 */ /* 0x000fe20000000000 */
[----:B------:R-:W-:Y:S01]  /*1a40*/  UMOV UR5, 0x3f624924 ;  /* 0x3f62492400057882 */ /* 0x000fe20000000000 */
[----:B------:R-:W-:-:S05]  /*1a50*/  DFMA R10, R8, -R6, R10 ;  /* 0x80000006080a722b */ /* 0x000fca000000000a */
[----:B------:R-:W-:Y:S01]  /*1a60*/  DFMA R20, R26, R20, UR4 ;  /* 0x000000041a147e2b */ /* 0x000fe20008000014 */
[----:B------:R-:W-:Y:S01]  /*1a70*/  UMOV UR4, 0x99999dfb ;  /* 0x99999dfb00047882 */ /* 0x000fe20000000000 */
[----:B------:R-:W-:Y:S01]  /*1a80*/  UMOV UR5, 0x3f899999 ;  /* 0x3f89999900057882 */ /* 0x000fe20000000000 */
[----:B------:R-:W-:-:S05]  /*1a90*/  DMUL R10, R24, R10 ;  /* 0x0000000a180a7228 */ /* 0x000fca0000000000 */
[----:B------:R-:W-:Y:S01]  /*1aa0*/  DFMA R20, R26, R20, UR4 ;  /* 0x000000041a147e2b */ /* 0x000fe20008000014 */
[----:B------:R-:W-:Y:S01]  /*1ab0*/  UMOV UR4, 0x55555555 ;  /* 0x5555555500047882 */ /* 0x000fe20000000000 */
[----:B------:R-:W-:-:S06]  /*1ac0*/  UMOV UR5, 0x3fb55555 ;  /* 0x3fb5555500057882 */ /* 0x000fcc0000000000 */
[----:B------:R-:W-:-:S08]  /*1ad0*/  DFMA R8, R26, R20, UR4 ;  /* 0x000000041a087e2b */ /* 0x000fd00008000014 */
[----:B------:R-:W-:Y:S01]  /*1ae0*/  DADD R24, -R8, UR4 ;  /* 0x0000000408187e29 */ /* 0x000fe20008000100 */
[----:B------:R-:W-:Y:S01]  /*1af0*/  UMOV UR4, 0xb9e7b0 ;  /* 0x00b9e7b000047882 */ /* 0x000fe20000000000 */
[----:B------:R-:W-:-:S06]  /*1b00*/  UMOV UR5, 0x3c46a4cb ;  /* 0x3c46a4cb00057882 */ /* 0x000fcc0000000000 */
[----:B------:R-:W-:Y:S02]  /*1b10*/  DFMA R24, R26, R20, R24 ;  /* 0x000000141a18722b */ /* 0x000fe40000000018 */
[----:B------:R-:W-:Y:S01]  /*1b20*/  DMUL R26, R6, R6 ;  /* 0x00000006061a7228 */ /* 0x000fe20000000000 */
[----:B------:R-:W-:Y:S02]  /*1b30*/  VIADD R21, R11, 0x100000 ;  /* 0x001000000b157836 */ /* 0x000fe40000000000 */
[----:B------:R-:W-:-:S03]  /*1b40*/  IMAD.MOV.U32 R20, RZ, RZ, R10 ;  /* 0x000000ffff147224 */ /* 0x000fc600078e000a */
[----:B------:R-:W-:Y:S01]  /*1b50*/  DADD R24, R24, -UR4 ;  /* 0x8000000418187e29 */ /* 0x000fe20008000000 */
[----:B------:R-:W-:Y:S01]  /*1b60*/  UMOV UR4, 0x80000000 ;  /* 0x8000000000047882 */ /* 0x000fe20000000000 */
[----:B------:R-:W-:Y:S01]  /*1b70*/  DFMA R12, R6, R6, -R26 ;  /* 0x00000006060c722b */ /* 0x000fe2000000081a */
[----:B------:R-:W-:-:S07]  /*1b80*/  UMOV UR5, 0x43300000 ;  /* 0x4330000000057882 */ /* 0x000fce0000000000 */
[C---:B------:R-:W-:Y:S02]  /*1b90*/  DFMA R20, R6.reuse, R20, R12 ;  /* 0x000000140614722b */ /* 0x040fe4000000000c */
[----:B------:R-:W-:-:S08]  /*1ba0*/  DMUL R12, R6, R26 ;  /* 0x0000001a060c7228 */ /* 0x000fd00000000000 */
[----:B------:R-:W-:-:S08]  /*1bb0*/  DFMA R28, R6, R26, -R12 ;  /* 0x0000001a061c722b */ /* 0x000fd0000000080c */
[----:B------:R-:W-:Y:S02]  /*1bc0*/  DFMA R28, R10, R26, R28 ;  /* 0x0000001a0a1c722b */ /* 0x000fe4000000001c */
[----:B------:R-:W-:-:S06]  /*1bd0*/  DADD R26, R8, R24 ;  /* 0x00000000081a7229 */ /* 0x000fcc0000000018 */
[----:B------:R-:W-:Y:S02]  /*1be0*/  DFMA R20, R6, R20, R28 ;  /* 0x000000140614722b */ /* 0x000fe4000000001c */
[----:B------:R-:W-:-:S08]  /*1bf0*/  DADD R28, R8, -R26 ;  /* 0x00000000081c7229 */ /* 0x000fd0000000081a */
[----:B------:R-:W-:Y:S02]  /*1c00*/  DADD R28, R24, R28 ;  /* 0x00000000181c7229 */ /* 0x000fe4000000001c */
[----:B------:R-:W-:-:S08]  /*1c10*/  DMUL R24, R26, R12 ;  /* 0x0000000c1a187228 */ /* 0x000fd00000000000 */
[----:B------:R-:W-:-:S08]  /*1c20*/  DFMA R8, R26, R12, -R24 ;  /* 0x0000000c1a08722b */ /* 0x000fd00000000818 */
[----:B------:R-:W-:-:S08]  /*1c30*/  DFMA R8, R26, R20, R8 ;  /* 0x000000141a08722b */ /* 0x000fd00000000008 */
[----:B------:R-:W-:-:S08]  /*1c40*/  DFMA R28, R28, R12, R8 ;  /* 0x0000000c1c1c722b */ /* 0x000fd00000000008 */
[----:B------:R-:W-:-:S08]  /*1c50*/  DADD R12, R24, R28 ;  /* 0x00000000180c7229 */ /* 0x000fd0000000001c */
[--C-:B------:R-:W-:Y:S02]  /*1c60*/  DADD R8, R6, R12.reuse ;  /* 0x0000000006087229 */ /* 0x100fe4000000000c */
[----:B------:R-:W-:-:S06]  /*1c70*/  DADD R24, R24, -R12 ;  /* 0x0000000018187229 */ /* 0x000fcc000000080c */
[----:B------:R-:W-:Y:S02]  /*1c80*/  DADD R6, R6, -R8 ;  /* 0x0000000006067229 */ /* 0x000fe40000000808 */
[----:B------:R-:W-:-:S06]  /*1c90*/  DADD R24, R28, R24 ;  /* 0x000000001c187229 */ /* 0x000fcc0000000018 */
[----:B------:R-:W-:Y:S01]  /*1ca0*/  DADD R6, R12, R6 ;  /* 0x000000000c067229 */ /* 0x000fe20000000006 */
[C---:B------:R-:W-:Y:S02]  /*1cb0*/  VIADD R12, R35.reuse, 0xfffffc01 ;  /* 0xfffffc01230c7836 */ /* 0x040fe40000000000 */
[----:B------:R-:W-:-:S05]  /*1cc0*/  @P1 VIADD R12, R35, 0xfffffc02 ;  /* 0xfffffc02230c1836 */ /* 0x000fca0000000000 */
[----:B------:R-:W-:-:S08]  /*1cd0*/  DADD R6, R24, R6 ;  /* 0x0000000018067229 */ /* 0x000fd00000000006 */
[----:B------:R-:W-:Y:S01]  /*1ce0*/  DADD R20, R10, R6 ;  /* 0x000000000a147229 */ /* 0x000fe20000000006 */
[----:B------:R-:W-:Y:S01]  /*1cf0*/  LOP3.LUT R10, R12, 0x80000000, RZ, 0x3c, !PT ;  /* 0x800000000c0a7812 */ /* 0x000fe200078e3cff */
[----:B------:R-:W-:-:S06]  /*1d00*/  IMAD.MOV.U32 R11, RZ, RZ, 0x43300000 ;  /* 0x43300000ff0b7424 */ /* 0x000fcc00078e00ff */
[----:B------:R-:W-:Y:S02]  /*1d10*/  DADD R12, R8, R20 ;  /* 0x00000000080c7229 */ /* 0x000fe40000000014 */
[----:B------:R-:W-:Y:S01]  /*1d20*/  DADD R10, R10, -UR4 ;  /* 0x800000040a0a7e29 */ /* 0x000fe20008000000 */
[----:B------:R-:W-:Y:S01]  /*1d30*/  UMOV UR4, 0xfefa39ef ;  /* 0xfefa39ef00047882 */ /* 0x000fe20000000000 */
[----:B------:R-:W-:-:S04]  /*1d40*/  UMOV UR5, 0x3fe62e42 ;  /* 0x3fe62e4200057882 */ /* 0x000fc80000000000 */
[--C-:B------:R-:W-:Y:S02]  /*1d50*/  DADD R24, R8, -R12.reuse ;  /* 0x0000000008187229 */ /* 0x100fe4000000080c */
[----:B------:R-:W-:-:S06]  /*1d60*/  DFMA R6, R10, UR4, R12 ;  /* 0x000000040a067c2b */ /* 0x000fcc000800000c */
[----:B------:R-:W-:Y:S02]  /*1d70*/  DADD R24, R20, R24 ;  /* 0x0000000014187229 */ /* 0x000fe40000000018 */
[----:B------:R-:W-:-:S08]  /*1d80*/  DFMA R8, R10, -UR4, R6 ;  /* 0x800000040a087c2b */ /* 0x000fd00008000006 */
[----:B------:R-:W-:-:S08]  /*1d90*/  DADD R8, -R12, R8 ;  /* 0x000000000c087229 */ /* 0x000fd00000000108 */
[----:B------:R-:W-:-:S08]  /*1da0*/  DADD R8, R24, -R8 ;  /* 0x0000000018087229 */ /* 0x000fd00000000808 */
[----:B------:R-:W-:-:S08]  /*1db0*/  DFMA R10, R10, UR6, R8 ;  /* 0x000000060a0a7c2b */ /* 0x000fd00008000008 */
[----:B------:R-:W-:-:S08]  /*1dc0*/  DADD R8, R6, R10 ;  /* 0x0000000006087229 */ /* 0x000fd0000000000a */
[----:B------:R-:W-:Y:S02]  /*1dd0*/  DADD R6, R6, -R8 ;  /* 0x0000000006067229 */ /* 0x000fe40000000808 */
[----:B------:R-:W-:-:S06]  /*1de0*/  DMUL R24, R8, 2 ;  /* 0x4000000008187828 */ /* 0x000fcc0000000000 */
[----:B------:R-:W-:Y:S02]  /*1df0*/  DADD R6, R10, R6 ;  /* 0x000000000a067229 */ /* 0x000fe40000000006 */
[----:B------:R-:W-:Y:S01]  /*1e00*/  DFMA R20, R8, 2, -R24 ;  /* 0x400000000814782b */ /* 0x000fe20000000818 */
[----:B------:R-:W-:Y:S02]  /*1e10*/  IMAD.MOV.U32 R8, RZ, RZ, 0x652b82fe ;  /* 0x652b82feff087424 */ /* 0x000fe400078e00ff */
[----:B------:R-:W-:-:S05]  /*1e20*/  IMAD.MOV.U32 R9, RZ, RZ, 0x3ff71547 ;  /* 0x3ff71547ff097424 */ /* 0x000fca00078e00ff */
[----:B------:R-:W-:-:S08]  /*1e30*/  DFMA R20, R6, 2, R20 ;  /* 0x400000000614782b */ /* 0x000fd00000000014 */
[----:B------:R-:W-:-:S08]  /*1e40*/  DADD R6, R24, R20 ;  /* 0x0000000018067229 */ /* 0x000fd00000000014 */
[----:B------:R-:W-:Y:S02]  /*1e50*/  DFMA R8, R6, R8, 6.75539944105574400000e+15 ;  /* 0x433800000608742b */ /* 0x000fe40000000008 */
[----:B------:R-:W-:Y:S01]  /*1e60*/  FSETP.GEU.AND P0, PT, |R7|, 4.1917929649353027344, PT ;  /* 0x4086232b0700780b */ /* 0x000fe20003f0e200 */
[----:B------:R-:W-:-:S05]  /*1e70*/  DADD R24, R24, -R6 ;  /* 0x0000000018187229 */ /* 0x000fca0000000806 */
[----:B------:R-:W-:-:S03]  /*1e80*/  DADD R10, R8, -6.75539944105574400000e+15 ;  /* 0xc3380000080a7429 */ /* 0x000fc60000000000 */
[----:B------:R-:W-:-:S05]  /*1e90*/  DADD R20, R20, R24 ;  /* 0x0000000014147229 */ /* 0x000fca0000000018 */
[----:B------:R-:W-:Y:S01]  /*1ea0*/  DFMA R12, R10, -UR4, R6 ;  /* 0x800000040a0c7c2b */ /* 0x000fe20008000006 */
[----:B------:R-:W-:Y:S01]  /*1eb0*/  UMOV UR4, 0x3b39803f ;  /* 0x3b39803f00047882 */ /* 0x000fe20000000000 */
[----:B------:R-:W-:-:S06]  /*1ec0*/  UMOV UR5, 0x3c7abc9e ;  /* 0x3c7abc9e00057882 */ /* 0x000fcc0000000000 */
[----:B------:R-:W-:Y:S01]  /*1ed0*/  DFMA R12, R10, -UR4, R12 ;  /* 0x800000040a0c7c2b */ /* 0x000fe2000800000c */
[----:B------:R-:W-:Y:S01]  /*1ee0*/  UMOV UR4, 0x69ce2bdf ;  /* 0x69ce2bdf00047882 */ /* 0x000fe20000000000 */
[----:B------:R-:W-:Y:S01]  /*1ef0*/  IMAD.MOV.U32 R10, RZ, RZ, -0x35dec16 ;  /* 0xfca213eaff0a7424 */ /* 0x000fe200078e00ff */
[----:B------:R-:W-:Y:S01]  /*1f00*/  MOV R11, 0x3e928af3 ;  /* 0x3e928af3000b7802 */ /* 0x000fe20000000f00 */
[----:B------:R-:W-:-:S05]  /*1f10*/  UMOV UR5, 0x3e5ade15 ;  /* 0x3e5ade1500057882 */ /* 0x000fca0000000000 */
[----:B------:R-:W-:Y:S01]  /*1f20*/  DFMA R10, R12, UR4, R10 ;  /* 0x000000040c0a7c2b */ /* 0x000fe2000800000a */
[----:B------:R-:W-:Y:S01]  /*1f30*/  UMOV UR4, 0x62401315 ;  /* 0x6240131500047882 */ /* 0x000fe20000000000 */
[----:B------:R-:W-:-:S06]  /*1f40*/  UMOV UR5, 0x3ec71dee ;  /* 0x3ec71dee00057882 */ /* 0x000fcc0000000000 */
[----:B------:R-:W-:Y:S01]  /*1f50*/  DFMA R10, R12, R10, UR4 ;  /* 0x000000040c0a7e2b */ /* 0x000fe2000800000a */
        /* <DEDUP_REMOVED lines=20> */
[----:B------:R-:W-:-:S08]  /*20a0*/  DFMA R10, R12, R10, UR4 ;  /* 0x000000040c0a7e2b */ /* 0x000fd0000800000a */
[----:B------:R-:W-:-:S08]  /*20b0*/  DFMA R10, R12, R10, 1 ;  /* 0x3ff000000c0a742b */ /* 0x000fd0000000000a */
[----:B------:R-:W-:-:S10]  /*20c0*/  DFMA R10, R12, R10, 1 ;  /* 0x3ff000000c0a742b */ /* 0x000fd4000000000a */
[----:B------:R-:W-:Y:S02]  /*20d0*/  IMAD R13, R8, 0x100000, R11 ;  /* 0x00100000080d7824 */ /* 0x000fe400078e020b */
[----:B------:R-:W-:Y:S01]  /*20e0*/  IMAD.MOV.U32 R12, RZ, RZ, R10 ;  /* 0x000000ffff0c7224 */ /* 0x000fe200078e000a */
[----:B------:R-:W-:Y:S06]  /*20f0*/  @!P0 BRA `(.L_x_32) ;  /* 0x0000000000308947 */ /* 0x000fec0003800000 */
[----:B------:R-:W-:Y:S01]  /*2100*/  FSETP.GEU.AND P1, PT, |R7|, 4.2275390625, PT ;  /* 0x408748000700780b */ /* 0x000fe20003f2e200 */
[C---:B------:R-:W-:Y:S02]  /*2110*/  DADD R12, R6.reuse, +INF ;  /* 0x7ff00000060c7429 */ /* 0x040fe40000000000 */
[----:B------:R-:W-:-:S08]  /*2120*/  DSETP.GEU.AND P0, PT, R6, RZ, PT ;  /* 0x000000ff0600722a */ /* 0x000fd00003f0e000 */
[----:B------:R-:W-:Y:S02]  /*2130*/  FSEL R12, R12, RZ, P0 ;  /* 0x000000ff0c0c7208 */ /* 0x000fe40000000000 */
[----:B------:R-:W-:Y:S02]  /*2140*/  @!P1 LEA.HI R9, R8, R8, RZ, 0x1 ;  /* 0x0000000808099211 */ /* 0x000fe400078f08ff */
[----:B------:R-:W-:Y:S02]  /*2150*/  FSEL R13, R13, RZ, P0 ;  /* 0x000000ff0d0d7208 */ /* 0x000fe40000000000 */
[----:B------:R-:W-:-:S05]  /*2160*/  @!P1 SHF.R.S32.HI R9, RZ, 0x1, R9 ;  /* 0x00000001ff099819 */ /* 0x000fca0000011409 */
[----:B------:R-:W-:Y:S02]  /*2170*/  @!P1 IMAD.IADD R6, R8, 0x1, -R9 ;  /* 0x0000000108069824 */ /* 0x000fe400078e0a09 */
[----:B------:R-:W-:-:S03]  /*2180*/  @!P1 IMAD R11, R9, 0x100000, R11 ;  /* 0x00100000090b9824 */ /* 0x000fc600078e020b */
[----:B------:R-:W-:Y:S01]  /*2190*/  @!P1 LEA R7, R6, 0x3ff00000, 0x14 ;  /* 0x3ff0000006079811 */ /* 0x000fe200078ea0ff */
[----:B------:R-:W-:-:S06]  /*21a0*/  @!P1 IMAD.MOV.U32 R6, RZ, RZ, RZ ;  /* 0x000000ffff069224 */ /* 0x000fcc00078e00ff */
[----:B------:R-:W-:-:S11]  /*21b0*/  @!P1 DMUL R12, R10, R6 ;  /* 0x000000060a0c9228 */ /* 0x000fd60000000000 */
.L_x_32:
[----:B------:R-:W-:Y:S01]  /*21c0*/  DFMA R20, R20, R12, R12 ;  /* 0x0000000c1414722b */ /* 0x000fe2000000000c */
[----:B------:R-:W-:Y:S01]  /*21d0*/  IMAD.MOV.U32 R8, RZ, RZ, R0 ;  /* 0x000000ffff087224 */ /* 0x000fe200078e0000 */
[----:B------:R-:W-:Y:S01]  /*21e0*/  DSETP.NEU.AND P0, PT, |R12|, +INF , PT ;  /* 0x7ff000000c00742a */ /* 0x000fe20003f0d200 */
[----:B------:R-:W-:-:S07]  /*21f0*/  IMAD.MOV.U32 R9, RZ, RZ, 0x0 ;  /* 0x00000000ff097424 */ /* 0x000fce00078e00ff */
[----:B------:R-:W-:Y:S02]  /*2200*/  FSEL R6, R12, R20, !P0 ;  /* 0x000000140c067208 */ /* 0x000fe40004000000 */
[----:B------:R-:W-:Y:S01]  /*2210*/  FSEL R7, R13, R21, !P0 ;  /* 0x000000150d077208 */ /* 0x000fe20004000000 */
[----:B------:R-:W-:Y:S06]  /*2220*/  RET.REL.NODEC R8 `(_Z6perlinPf) ;  /* 0xffffffdc08747950 */ /* 0x000fec0003c3ffff */
.L_x_33:
[----:B------:R-:W-:-:S00]  /*2230*/  BRA `(.L_x_33) ;  /* 0xfffffffc00fc7947 */ /* 0x000fc0000383ffff */
[----:B------:R-:W-:-:S00]  /*2240*/  NOP ;  /* 0x0000000000007918 */ /* 0x000fc00000000000 */
        /* <DEDUP_REMOVED lines=11> */
.L_x_36:


//--------------------- .nv.global.init           --------------------------
	.section	.nv.global.init,"aw",@progbits
	.align	4
.nv.global.init:
	.type		hash,@object
	.size		hash,(mrg32k3aM1SubSeq - hash)
hash:
        /*0000*/ 	.byte	0x60, 0x00, 0x00, 0x00, 0x83, 0x00, 0x00, 0x00, 0xd2, 0x00, 0x00, 0x00, 0xe7, 0x00, 0x00, 0x00
        /* <DEDUP_REMOVED lines=63> */
	.type		mrg32k3aM1SubSeq,@object
	.size		mrg32k3aM1SubSeq,(mrg32k3aM2SubSeq - mrg32k3aM1SubSeq)
mrg32k3aM1SubSeq:
        /* <DEDUP_REMOVED lines=126> */
	.type		mrg32k3aM2SubSeq,@object
	.size		mrg32k3aM2SubSeq,(mrg32k3aM1 - mrg32k3aM2SubSeq)
mrg32k3aM2SubSeq:
        /* <DEDUP_REMOVED lines=126> */
	.type		mrg32k3aM1,@object
	.size		mrg32k3aM1,(mrg32k3aM1Seq - mrg32k3aM1)
mrg32k3aM1:
        /* <DEDUP_REMOVED lines=144> */
	.type		mrg32k3aM1Seq,@object
	.size		mrg32k3aM1Seq,(mrg32k3aM2 - mrg32k3aM1Seq)
mrg32k3aM1Seq:
        /* <DEDUP_REMOVED lines=144> */
	.type		mrg32k3aM2,@object
	.size		mrg32k3aM2,(mrg32k3aM2Seq - mrg32k3aM2)
mrg32k3aM2:
        /* <DEDUP_REMOVED lines=144> */
	.type		mrg32k3aM2Seq,@object
	.size		mrg32k3aM2Seq,(precalc_xorwow_matrix - mrg32k3aM2Seq)
mrg32k3aM2Seq:
        /* <DEDUP_REMOVED lines=144> */
	.type		precalc_xorwow_matrix,@object
	.size		precalc_xorwow_matrix,(precalc_xorwow_offset_matrix - precalc_xorwow_matrix)
precalc_xorwow_matrix:
        /* <DEDUP_REMOVED lines=6400> */
	.type		precalc_xorwow_offset_matrix,@object
	.size		precalc_xorwow_offset_matrix,($str - precalc_xorwow_offset_matrix)
precalc_xorwow_offset_matrix:
        /* <DEDUP_REMOVED lines=6400> */
	.type		$str,@object
	.size		$str,(.L_10 - $str)
$str:
        /*357c0*/ 	.byte	0x44, 0x61, 0x6e, 0x67, 0x65, 0x72, 0x6f, 0x75, 0x73, 0x20, 0x76, 0x61, 0x6c, 0x75, 0x65, 0x20
        /*357d0*/ 	.byte	0x64, 0x65, 0x74, 0x65, 0x63, 0x74, 0x65, 0x64, 0x20, 0x61, 0x74, 0x20, 0x74, 0x68, 0x72, 0x65
        /*357e0*/ 	.byte	0x61, 0x64, 0x20, 0x25, 0x64, 0x0a, 0x00
.L_10:


//--------------------- .nv.shared.reserved.0     --------------------------
	.section	.nv.shared.reserved.0,"aw",@nobits
	.weak		__nv_reservedSMEM_offset_0_alias
	.size		__nv_reservedSMEM_offset_0_alias, 0, 64
	.other		__nv_reservedSMEM_offset_0_alias,@"STO_CUDA_RESERVED_SHARED STV_DEFAULT"
__nv_reservedSMEM_offset_0_alias:
	.zero		0
	.zero		64


//--------------------- .nv.constant0._Z6perlinPf --------------------------
	.section	.nv.constant0._Z6perlinPf,"a",@progbits
	.sectionflags	@""
	.align	4
.nv.constant0._Z6perlinPf:
	.zero		904


//--------------------- SYMBOLS --------------------------

	.type		.nv.reservedSmem.offset0,@object
	.size		.nv.reservedSmem.offset0,0x4
	.type		malloc,@function
	.type		free,@function
	.type		vprintf,@function
